	.headerflags	@"EF_CUDA_TEXMODE_UNIFIED EF_CUDA_64BIT_ADDRESS EF_CUDA_ACCELERATORS EF_CUDA_SM90 EF_CUDA_VIRTUAL_SM(EF_CUDA_SM90)"
	.elftype	@"ET_EXEC"


//--------------------- .nv.info                  --------------------------
	.section	.nv.info,"",@"SHT_CUDA_INFO"
	.align	4


	//----- nvinfo : EIATTR_REGCOUNT
	.align		4
        /*0000*/ 	.byte	0x04, 0x2f
        /*0002*/ 	.short	(.L_3 - .L_2)
	.align		4
.L_2:
        /*0004*/ 	.word	index@(triton_poi_fused_cat_9)
        /*0008*/ 	.word	0x00000090


	//----- nvinfo : EIATTR_MIN_STACK_SIZE
	.align		4
.L_3:
        /*000c*/ 	.byte	0x04, 0x12
        /*000e*/ 	.short	(.L_5 - .L_4)
	.align		4
.L_4:
        /*0010*/ 	.word	index@(triton_poi_fused_cat_9)
        /*0014*/ 	.word	0x00000000


	//----- nvinfo : EIATTR_FRAME_SIZE
	.align		4
.L_5:
        /*0018*/ 	.byte	0x04, 0x11
        /*001a*/ 	.short	(.L_7 - .L_6)
	.align		4
.L_6:
        /*001c*/ 	.word	index@(triton_poi_fused_cat_9)
        /*0020*/ 	.word	0x00000000


	//----- nvinfo : EIATTR_MIN_STACK_SIZE
	.align		4
.L_7:
        /*0024*/ 	.byte	0x04, 0x12
        /*0026*/ 	.short	(.L_9 - .L_8)
	.align		4
.L_8:
        /*0028*/ 	.word	index@(triton_poi_fused_cat_9)
        /*002c*/ 	.word	0x00000000
.L_9:


//--------------------- .nv.info.triton_poi_fused_cat_9 --------------------------
	.section	.nv.info.triton_poi_fused_cat_9,"",@"SHT_CUDA_INFO"
	.sectionflags	@""
	.align	4


	//----- nvinfo : EIATTR_CUDA_API_VERSION
	.align		4
        /*0000*/ 	.byte	0x04, 0x37
        /*0002*/ 	.short	(.L_11 - .L_10)
.L_10:
        /*0004*/ 	.word	0x0000007c


	//----- nvinfo : EIATTR_KPARAM_INFO
	.align		4
.L_11:
        /*0008*/ 	.byte	0x04, 0x17
        /*000a*/ 	.short	(.L_13 - .L_12)
.L_12:
        /*000c*/ 	.word	0x00000000
        /*0010*/ 	.short	0x0015
        /*0012*/ 	.short	0x00a8
        /*0014*/ 	.byte	0x00, 0xf0, 0x11, 0x00


	//----- nvinfo : EIATTR_KPARAM_INFO
	.align		4
.L_13:
        /*0018*/ 	.byte	0x04, 0x17
        /*001a*/ 	.short	(.L_15 - .L_14)
.L_14:
        /*001c*/ 	.word	0x00000000
        /*0020*/ 	.short	0x0014
        /*0022*/ 	.short	0x00a0
        /*0024*/ 	.byte	0x00, 0xf4, 0x21, 0x00


	//----- nvinfo : EIATTR_KPARAM_INFO
	.align		4
.L_15:
        /*0028*/ 	.byte	0x04, 0x17
        /*002a*/ 	.short	(.L_17 - .L_16)
.L_16:
        /*002c*/ 	.word	0x00000000
        /*0030*/ 	.short	0x0013
        /*0032*/ 	.short	0x0098
        /*0034*/ 	.byte	0x00, 0xf4, 0x21, 0x00


	//----- nvinfo : EIATTR_KPARAM_INFO
	.align		4
.L_17:
        /*0038*/ 	.byte	0x04, 0x17
        /*003a*/ 	.short	(.L_19 - .L_18)
.L_18:
        /*003c*/ 	.word	0x00000000
        /*0040*/ 	.short	0x0012
        /*0042*/ 	.short	0x0090
        /*0044*/ 	.byte	0x00, 0xf4, 0x21, 0x00


	//----- nvinfo : EIATTR_KPARAM_INFO
	.align		4
.L_19:
        /*0048*/ 	.byte	0x04, 0x17
        /*004a*/ 	.short	(.L_21 - .L_20)
.L_20:
        /*004c*/ 	.word	0x00000000
        /*0050*/ 	.short	0x0011
        /*0052*/ 	.short	0x0088
        /*0054*/ 	.byte	0x00, 0xf4, 0x21, 0x00


	//----- nvinfo : EIATTR_KPARAM_INFO
	.align		4
.L_21:
        /*0058*/ 	.byte	0x04, 0x17
        /*005a*/ 	.short	(.L_23 - .L_22)
.L_22:
        /*005c*/ 	.word	0x00000000
        /*0060*/ 	.short	0x0010
        /*0062*/ 	.short	0x0080
        /*0064*/ 	.byte	0x00, 0xf4, 0x21, 0x00


	//----- nvinfo : EIATTR_KPARAM_INFO
	.align		4
.L_23:
        /*0068*/ 	.byte	0x04, 0x17
        /*006a*/ 	.short	(.L_25 - .L_24)
.L_24:
        /*006c*/ 	.word	0x00000000
        /*0070*/ 	.short	0x000f
        /*0072*/ 	.short	0x0078
        /*0074*/ 	.byte	0x00, 0xf4, 0x21, 0x00


	//----- nvinfo : EIATTR_KPARAM_INFO
	.align		4
.L_25:
        /*0078*/ 	.byte	0x04, 0x17
        /*007a*/ 	.short	(.L_27 - .L_26)
.L_26:
        /*007c*/ 	.word	0x00000000
        /*0080*/ 	.short	0x000e
        /*0082*/ 	.short	0x0070
        /*0084*/ 	.byte	0x00, 0xf4, 0x21, 0x00


	//----- nvinfo : EIATTR_KPARAM_INFO
	.align		4
.L_27:
        /*0088*/ 	.byte	0x04, 0x17
        /*008a*/ 	.short	(.L_29 - .L_28)
.L_28:
        /*008c*/ 	.word	0x00000000
        /*0090*/ 	.short	0x000d
        /*0092*/ 	.short	0x0068
        /*0094*/ 	.byte	0x00, 0xf4, 0x21, 0x00


	//----- nvinfo : EIATTR_KPARAM_INFO
	.align		4
.L_29:
        /*0098*/ 	.byte	0x04, 0x17
        /*009a*/ 	.short	(.L_31 - .L_30)
.L_30:
        /*009c*/ 	.word	0x00000000
        /*00a0*/ 	.short	0x000c
        /*00a2*/ 	.short	0x0060
        /*00a4*/ 	.byte	0x00, 0xf4, 0x21, 0x00


	//----- nvinfo : EIATTR_KPARAM_INFO
	.align		4
.L_31:
        /*00a8*/ 	.byte	0x04, 0x17
        /*00aa*/ 	.short	(.L_33 - .L_32)
.L_32:
        /*00ac*/ 	.word	0x00000000
        /*00b0*/ 	.short	0x000b
        /*00b2*/ 	.short	0x0058
        /*00b4*/ 	.byte	0x00, 0xf4, 0x21, 0x00


	//----- nvinfo : EIATTR_KPARAM_INFO
	.align		4
.L_33:
        /*00b8*/ 	.byte	0x04, 0x17
        /*00ba*/ 	.short	(.L_35 - .L_34)
.L_34:
        /*00bc*/ 	.word	0x00000000
        /*00c0*/ 	.short	0x000a
        /*00c2*/ 	.short	0x0050
        /*00c4*/ 	.byte	0x00, 0xf4, 0x21, 0x00


	//----- nvinfo : EIATTR_KPARAM_INFO
	.align		4
.L_35:
        /*00c8*/ 	.byte	0x04, 0x17
        /*00ca*/ 	.short	(.L_37 - .L_36)
.L_36:
        /*00cc*/ 	.word	0x00000000
        /*00d0*/ 	.short	0x0009
        /*00d2*/ 	.short	0x0048
        /*00d4*/ 	.byte	0x00, 0xf4, 0x21, 0x00


	//----- nvinfo : EIATTR_KPARAM_INFO
	.align		4
.L_37:
        /*00d8*/ 	.byte	0x04, 0x17
        /*00da*/ 	.short	(.L_39 - .L_38)
.L_38:
        /*00dc*/ 	.word	0x00000000
        /*00e0*/ 	.short	0x0008
        /*00e2*/ 	.short	0x0040
        /*00e4*/ 	.byte	0x00, 0xf4, 0x21, 0x00


	//----- nvinfo : EIATTR_KPARAM_INFO
	.align		4
.L_39:
        /*00e8*/ 	.byte	0x04, 0x17
        /*00ea*/ 	.short	(.L_41 - .L_40)
.L_40:
        /*00ec*/ 	.word	0x00000000
        /*00f0*/ 	.short	0x0007
        /*00f2*/ 	.short	0x0038
        /*00f4*/ 	.byte	0x00, 0xf4, 0x21, 0x00


	//----- nvinfo : EIATTR_KPARAM_INFO
	.align		4
.L_41:
        /*00f8*/ 	.byte	0x04, 0x17
        /*00fa*/ 	.short	(.L_43 - .L_42)
.L_42:
        /*00fc*/ 	.word	0x00000000
        /*0100*/ 	.short	0x0006
        /*0102*/ 	.short	0x0030
        /*0104*/ 	.byte	0x00, 0xf4, 0x21, 0x00


	//----- nvinfo : EIATTR_KPARAM_INFO
	.align		4
.L_43:
        /*0108*/ 	.byte	0x04, 0x17
        /*010a*/ 	.short	(.L_45 - .L_44)
.L_44:
        /*010c*/ 	.word	0x00000000
        /*0110*/ 	.short	0x0005
        /*0112*/ 	.short	0x0028
        /*0114*/ 	.byte	0x00, 0xf4, 0x21, 0x00


	//----- nvinfo : EIATTR_KPARAM_INFO
	.align		4
.L_45:
        /*0118*/ 	.byte	0x04, 0x17
        /*011a*/ 	.short	(.L_47 - .L_46)
.L_46:
        /*011c*/ 	.word	0x00000000
        /*0120*/ 	.short	0x0004
        /*0122*/ 	.short	0x0020
        /*0124*/ 	.byte	0x00, 0xf4, 0x21, 0x00


	//----- nvinfo : EIATTR_KPARAM_INFO
	.align		4
.L_47:
        /*0128*/ 	.byte	0x04, 0x17
        /*012a*/ 	.short	(.L_49 - .L_48)
.L_48:
        /*012c*/ 	.word	0x00000000
        /*0130*/ 	.short	0x0003
        /*0132*/ 	.short	0x0018
        /*0134*/ 	.byte	0x00, 0xf4, 0x21, 0x00


	//----- nvinfo : EIATTR_KPARAM_INFO
	.align		4
.L_49:
        /*0138*/ 	.byte	0x04, 0x17
        /*013a*/ 	.short	(.L_51 - .L_50)
.L_50:
        /*013c*/ 	.word	0x00000000
        /*0140*/ 	.short	0x0002
        /*0142*/ 	.short	0x0010
        /*0144*/ 	.byte	0x00, 0xf4, 0x21, 0x00


	//----- nvinfo : EIATTR_KPARAM_INFO
	.align		4
.L_51:
        /*0148*/ 	.byte	0x04, 0x17
        /*014a*/ 	.short	(.L_53 - .L_52)
.L_52:
        /*014c*/ 	.word	0x00000000
        /*0150*/ 	.short	0x0001
        /*0152*/ 	.short	0x0008
        /*0154*/ 	.byte	0x00, 0xf4, 0x21, 0x00


	//----- nvinfo : EIATTR_KPARAM_INFO
	.align		4
.L_53:
        /*0158*/ 	.byte	0x04, 0x17
        /*015a*/ 	.short	(.L_55 - .L_54)
.L_54:
        /*015c*/ 	.word	0x00000000
        /*0160*/ 	.short	0x0000
        /*0162*/ 	.short	0x0000
        /*0164*/ 	.byte	0x00, 0xf4, 0x21, 0x00


	//----- nvinfo : EIATTR_SPARSE_MMA_MASK
	.align		4
.L_55:
        /*0168*/ 	.byte	0x03, 0x50
        /*016a*/ 	.short	0x0000


	//----- nvinfo : EIATTR_MAXREG_COUNT
	.align		4
        /*016c*/ 	.byte	0x03, 0x1b
        /*016e*/ 	.short	0x00ff


	//----- nvinfo : EIATTR_EXIT_INSTR_OFFSETS
	.align		4
        /*0170*/ 	.byte	0x04, 0x1c
        /*0172*/ 	.short	(.L_57 - .L_56)


	//   ....[0]....
.L_56:
        /*0174*/ 	.word	0x00004450


	//----- nvinfo : EIATTR_REQNTID
	.align		4
.L_57:
        /*0178*/ 	.byte	0x04, 0x10
        /*017a*/ 	.short	(.L_59 - .L_58)
.L_58:
        /*017c*/ 	.word	0x00000080
        /*0180*/ 	.word	0x00000001
        /*0184*/ 	.word	0x00000001


	//----- nvinfo : EIATTR_CBANK_PARAM_SIZE
	.align		4
.L_59:
        /*0188*/ 	.byte	0x03, 0x19
        /*018a*/ 	.short	0x00ac


	//----- nvinfo : EIATTR_PARAM_CBANK
	.align		4
        /*018c*/ 	.byte	0x04, 0x0a
        /*018e*/ 	.short	(.L_61 - .L_60)
	.align		4
.L_60:
        /*0190*/ 	.word	index@(.nv.constant0.triton_poi_fused_cat_9)
        /*0194*/ 	.short	0x0210
        /*0196*/ 	.short	0x00ac


	//----- nvinfo : EIATTR_SW_WAR
	.align		4
.L_61:
        /*0198*/ 	.byte	0x04, 0x36
        /*019a*/ 	.short	(.L_63 - .L_62)
.L_62:
        /*019c*/ 	.word	0x00000008
.L_63:


//--------------------- .nv.callgraph             --------------------------
	.section	.nv.callgraph,"",@"SHT_CUDA_CALLGRAPH"
	.align	4
	.sectionentsize	8
	.align		4
        /*0000*/ 	.word	0x00000000
	.align		4
        /*0004*/ 	.word	0xffffffff
	.align		4
        /*0008*/ 	.word	0x00000000
	.align		4
        /*000c*/ 	.word	0xfffffffe
	.align		4
        /*0010*/ 	.word	0x00000000
	.align		4
        /*0014*/ 	.word	0xfffffffd
	.align		4
        /*0018*/ 	.word	0x00000000
	.align		4
        /*001c*/ 	.word	0xfffffffc


//--------------------- .nv.constant4             --------------------------
	.section	.nv.constant4,"a",@progbits
	.align	8
	.align		8
.nv.constant4:
        /*0000*/ 	.dword	_$_str
	.align		8
        /*0008*/ 	.dword	_$_str_$_2


//--------------------- .text.triton_poi_fused_cat_9 --------------------------
	.section	.text.triton_poi_fused_cat_9,"ax",@progbits
	.align	128
        .global         triton_poi_fused_cat_9
        .type           triton_poi_fused_cat_9,@function
        .size           triton_poi_fused_cat_9,(.L_x_1 - triton_poi_fused_cat_9)
        .other          triton_poi_fused_cat_9,@"STO_CUDA_ENTRY STV_DEFAULT"
triton_poi_fused_cat_9:
.text.triton_poi_fused_cat_9:
[----:B------:R-:W-:Y:S01]  /*0000*/  LDC R1, c[0x0][0x28] ;  /* 0x00000a00ff017b82 */ /* 0x000fe20000000800 */
[----:B------:R-:W1:Y:S07]  /*0010*/  S2R R0, SR_TID.X ;  /* 0x0000000000007919 */ /* 0x000e6e0000002100 */
[----:B------:R-:W2:Y:S01]  /*0020*/  LDC.64 R4, c[0x0][0x220] ;  /* 0x00008800ff047b82 */ /* 0x000ea20000000a00 */
[----:B------:R-:W-:Y:S01]  /*0030*/  CS2R R18, SRZ ;  /* 0x0000000000127805 */ /* 0x000fe2000001ff00 */
[----:B------:R-:W-:Y:S01]  /*0040*/  ULDC.64 UR4, c[0x0][0x208] ;  /* 0x0000820000047ab9 */ /* 0x000fe20000000a00 */
[----:B------:R-:W3:Y:S01]  /*0050*/  S2R R3, SR_CTAID.X ;  /* 0x0000000000037919 */ /* 0x000ee20000002500 */
[----:B------:R-:W-:Y:S01]  /*0060*/  IMAD.MOV.U32 R44, RZ, RZ, RZ ;  /* 0x000000ffff2c7224 */ /* 0x000fe200078e00ff */
[----:B------:R-:W-:-:S02]  /*0070*/  CS2R R56, SRZ ;  /* 0x0000000000387805 */ /* 0x000fc4000001ff00 */
[----:B------:R-:W-:Y:S02]  /*0080*/  CS2R R92, SRZ ;  /* 0x00000000005c7805 */ /* 0x000fe4000001ff00 */
[----:B------:R-:W-:Y:S02]  /*0090*/  CS2R R88, SRZ ;  /* 0x0000000000587805 */ /* 0x000fe4000001ff00 */
[----:B------:R-:W-:Y:S02]  /*00a0*/  CS2R R36, SRZ ;  /* 0x0000000000247805 */ /* 0x000fe4000001ff00 */
[----:B------:R-:W-:Y:S02]  /*00b0*/  CS2R R28, SRZ ;  /* 0x00000000001c7805 */ /* 0x000fe4000001ff00 */
[----:B------:R-:W-:Y:S02]  /*00c0*/  CS2R R30, SRZ ;  /* 0x00000000001e7805 */ /* 0x000fe4000001ff00 */
[----:B------:R-:W-:Y:S01]  /*00d0*/  CS2R R34, SRZ ;  /* 0x0000000000227805 */ /* 0x000fe2000001ff00 */
[----:B------:R-:W4:Y:S01]  /*00e0*/  LDC.64 R10, c[0x0][0x218] ;  /* 0x00008600ff0a7b82 */ /* 0x000f220000000a00 */
[----:B------:R-:W-:-:S02]  /*00f0*/  CS2R R60, SRZ ;  /* 0x00000000003c7805 */ /* 0x000fc4000001ff00 */
[----:B------:R-:W-:Y:S02]  /*0100*/  CS2R R72, SRZ ;  /* 0x0000000000487805 */ /* 0x000fe4000001ff00 */
[----:B------:R-:W-:-:S03]  /*0110*/  CS2R R62, SRZ ;  /* 0x00000000003e7805 */ /* 0x000fc6000001ff00 */
[----:B------:R-:W5:Y:S01]  /*0120*/  LDC.64 R26, c[0x0][0x230] ;  /* 0x00008c00ff1a7b82 */ /* 0x000f620000000a00 */
[----:B------:R-:W-:Y:S02]  /*0130*/  CS2R R66, SRZ ;  /* 0x0000000000427805 */ /* 0x000fe4000001ff00 */
[----:B------:R-:W-:Y:S02]  /*0140*/  CS2R R68, SRZ ;  /* 0x0000000000447805 */ /* 0x000fe4000001ff00 */
[----:B------:R-:W-:-:S03]  /*0150*/  CS2R R70, SRZ ;  /* 0x0000000000467805 */ /* 0x000fc6000001ff00 */
[----:B------:R-:W4:Y:S01]  /*0160*/  LDC.64 R16, c[0x0][0x288] ;  /* 0x0000a200ff107b82 */ /* 0x000f220000000a00 */
[----:B-1----:R-:W-:-:S05]  /*0170*/  IMAD.SHL.U32 R0, R0, 0x4, RZ ;  /* 0x0000000400007824 */ /* 0x002fca00078e00ff */
[----:B------:R-:W-:Y:S02]  /*0180*/  LOP3.LUT R0, R0, 0x1fc, RZ, 0xc0, !PT ;  /* 0x000001fc00007812 */ /* 0x000fe400078ec0ff */
[----:B------:R-:W-:Y:S02]  /*0190*/  CS2R R48, SRZ ;  /* 0x0000000000307805 */ /* 0x000fe4000001ff00 */
[----:B------:R-:W-:Y:S02]  /*01a0*/  CS2R R52, SRZ ;  /* 0x0000000000347805 */ /* 0x000fe4000001ff00 */
[----:B------:R-:W-:Y:S02]  /*01b0*/  CS2R R74, SRZ ;  /* 0x00000000004a7805 */ /* 0x000fe4000001ff00 */
[----:B------:R-:W-:Y:S01]  /*01c0*/  CS2R R58, SRZ ;  /* 0x00000000003a7805 */ /* 0x000fe2000001ff00 */
[----:B---3--:R-:W-:Y:S01]  /*01d0*/  IMAD R0, R3, 0x400, R0 ;  /* 0x0000040003007824 */ /* 0x008fe200078e0200 */
[----:B------:R-:W-:-:S02]  /*01e0*/  CS2R R50, SRZ ;  /* 0x0000000000327805 */ /* 0x000fc4000001ff00 */
[----:B------:R-:W-:Y:S02]  /*01f0*/  CS2R R46, SRZ ;  /* 0x00000000002e7805 */ /* 0x000fe4000001ff00 */
[----:B------:R-:W-:Y:S01]  /*0200*/  CS2R R82, SRZ ;  /* 0x0000000000527805 */ /* 0x000fe2000001ff00 */
[----:B------:R-:W-:Y:S01]  /*0210*/  IMAD.HI R6, R0, 0x78787879, RZ ;  /* 0x7878787900067827 */ /* 0x000fe200078e02ff */
[----:B------:R-:W-:Y:S01]  /*0220*/  CS2R R86, SRZ ;  /* 0x0000000000567805 */ /* 0x000fe2000001ff00 */
[----:B------:R-:W1:Y:S03]  /*0230*/  LDC.64 R90, c[0x0][0x210] ;  /* 0x00008400ff5a7b82 */ /* 0x000e660000000a00 */
[----:B------:R-:W-:-:S04]  /*0240*/  SHF.R.U32.HI R7, RZ, 0x1f, R6 ;  /* 0x0000001fff077819 */ /* 0x000fc80000011606 */
[----:B------:R-:W-:Y:S01]  /*0250*/  LEA.HI.SX32 R13, R6, R7, 0x12 ;  /* 0x00000007060d7211 */ /* 0x000fe200078f92ff */
[----:B------:R-:W3:Y:S03]  /*0260*/  LDC.64 R24, c[0x0][0x2a0] ;  /* 0x0000a800ff187b82 */ /* 0x000ee60000000a00 */
[----:B------:R-:W-:-:S04]  /*0270*/  LEA.HI R2, R13, R13, RZ, 0x8 ;  /* 0x0000000d0d027211 */ /* 0x000fc800078f40ff */
[----:B------:R-:W-:-:S05]  /*0280*/  LOP3.LUT R2, R2, 0xffffff00, RZ, 0xc0, !PT ;  /* 0xffffff0002027812 */ /* 0x000fca00078ec0ff */
[----:B------:R-:W-:-:S04]  /*0290*/  IMAD.IADD R43, R13, 0x1, -R2 ;  /* 0x000000010d2b7824 */ /* 0x000fc800078e0a02 */
[C---:B--2---:R-:W-:Y:S01]  /*02a0*/  IMAD.WIDE R2, R43.reuse, 0x4, R4 ;  /* 0x000000042b027825 */ /* 0x044fe200078e0204 */
[----:B------:R-:W-:-:S13]  /*02b0*/  ISETP.GE.AND P4, PT, R43, 0x40, PT ;  /* 0x000000402b00780c */ /* 0x000fda0003f86270 */
[----:B------:R-:W2:Y:S01]  /*02c0*/  @!P4 LDG.E.EL R18, desc[UR4][R2.64] ;  /* 0x000000040212c981 */ /* 0x000ea2000c2e1900 */
[----:B------:R-:W-:-:S03]  /*02d0*/  VIADD R12, R0, 0x200 ;  /* 0x00000200000c7836 */ /* 0x000fc60000000000 */
[----:B------:R-:W2:Y:S01]  /*02e0*/  @!P4 LDG.E.EL R44, desc[UR4][R2.64] ;  /* 0x00000004022cc981 */ /* 0x000ea2000c2e1900 */
[----:B------:R-:W-:-:S03]  /*02f0*/  IMAD.HI R14, R12, 0x78787879, RZ ;  /* 0x787878790c0e7827 */ /* 0x000fc600078e02ff */
[----:B------:R-:W2:Y:S02]  /*0300*/  @!P4 LDG.E.EL R56, desc[UR4][R2.64] ;  /* 0x000000040238c981 */ /* 0x000ea4000c2e1900 */
[----:B------:R-:W-:Y:S02]  /*0310*/  SHF.R.U32.HI R15, RZ, 0x1f, R14 ;  /* 0x0000001fff0f7819 */ /* 0x000fe4000001160e */
[----:B------:R1:W2:Y:S02]  /*0320*/  @!P4 LDG.E.EL R19, desc[UR4][R2.64] ;  /* 0x000000040213c981 */ /* 0x0002a4000c2e1900 */
[----:B------:R-:W-:-:S04]  /*0330*/  LEA.HI.SX32 R21, R14, R15, 0x12 ;  /* 0x0000000f0e157211 */ /* 0x000fc800078f92ff */
[----:B------:R-:W-:-:S04]  /*0340*/  LEA.HI R8, R21, R21, RZ, 0x8 ;  /* 0x0000001515087211 */ /* 0x000fc800078f40ff */
[----:B------:R-:W-:-:S05]  /*0350*/  LOP3.LUT R8, R8, 0xffffff00, RZ, 0xc0, !PT ;  /* 0xffffff0008087812 */ /* 0x000fca00078ec0ff */
[----:B------:R-:W-:Y:S02]  /*0360*/  IMAD.IADD R41, R21, 0x1, -R8 ;  /* 0x0000000115297824 */ /* 0x000fe400078e0a08 */
[----:B------:R-:W1:Y:S03]  /*0370*/  LDC.64 R8, c[0x0][0x298] ;  /* 0x0000a600ff087b82 */ /* 0x000e660000000a00 */
[C---:B------:R-:W-:Y:S01]  /*0380*/  ISETP.GE.AND P1, PT, R41.reuse, 0x40, PT ;  /* 0x000000402900780c */ /* 0x040fe20003f26270 */
[----:B------:R-:W-:-:S12]  /*0390*/  IMAD.WIDE R4, R41, 0x4, R4 ;  /* 0x0000000429047825 */ /* 0x000fd800078e0204 */
[----:B------:R-:W2:Y:S04]  /*03a0*/  @!P1 LDG.E.EL R92, desc[UR4][R4.64] ;  /* 0x00000004045c9981 */ /* 0x000ea8000c2e1900 */
[----:B------:R-:W2:Y:S01]  /*03b0*/  @!P1 LDG.E.EL R93, desc[UR4][R4.64] ;  /* 0x00000004045d9981 */ /* 0x000ea2000c2e1900 */
[----:B------:R-:W-:-:S03]  /*03c0*/  ISETP.GT.AND P3, PT, R43, 0xdf, PT ;  /* 0x000000df2b00780c */ /* 0x000fc60003f64270 */
[----:B------:R-:W2:Y:S01]  /*03d0*/  @!P1 LDG.E.EL R89, desc[UR4][R4.64] ;  /* 0x0000000404599981 */ /* 0x000ea2000c2e1900 */
[----:B-1----:R-:W-:-:S03]  /*03e0*/  IMAD.WIDE R2, R43, 0x4, R8 ;  /* 0x000000042b027825 */ /* 0x002fc600078e0208 */
[----:B------:R-:W2:Y:S06]  /*03f0*/  @!P1 LDG.E.EL R36, desc[UR4][R4.64] ;  /* 0x0000000404249981 */ /* 0x000eac000c2e1900 */
[----:B------:R-:W2:Y:S01]  /*0400*/  @P3 LDG.E.EL R88, desc[UR4][R2.64+-0x380] ;  /* 0xfffc800402583981 */ /* 0x000ea2000c2e1900 */
[C---:B------:R-:W-:Y:S01]  /*0410*/  ISETP.GT.AND P5, PT, R41.reuse, 0xdf, PT ;  /* 0x000000df2900780c */ /* 0x040fe20003fa4270 */
[----:B------:R-:W-:Y:S02]  /*0420*/  IMAD.WIDE R8, R41, 0x4, R8 ;  /* 0x0000000429087825 */ /* 0x000fe400078e0208 */
[----:B------:R-:W2:Y:S04]  /*0430*/  @P3 LDG.E.EL R37, desc[UR4][R2.64+-0x380] ;  /* 0xfffc800402253981 */ /* 0x000ea8000c2e1900 */
[----:B------:R-:W2:Y:S04]  /*0440*/  @P3 LDG.E.EL R34, desc[UR4][R2.64+-0x380] ;  /* 0xfffc800402223981 */ /* 0x000ea8000c2e1900 */
[----:B------:R1:W2:Y:S04]  /*0450*/  @P3 LDG.E.EL R35, desc[UR4][R2.64+-0x380] ;  /* 0xfffc800402233981 */ /* 0x0002a8000c2e1900 */
[----:B------:R-:W2:Y:S04]  /*0460*/  @P5 LDG.E.EL R29, desc[UR4][R8.64+-0x380] ;  /* 0xfffc8004081d5981 */ /* 0x000ea8000c2e1900 */
[----:B------:R-:W2:Y:S01]  /*0470*/  @P5 LDG.E.EL R28, desc[UR4][R8.64+-0x380] ;  /* 0xfffc8004081c5981 */ /* 0x000ea2000c2e1900 */
[----:B01----:R-:W0:Y:S03]  /*0480*/  LDC.64 R2, c[0x0][0x270] ;  /* 0x00009c00ff027b82 */ /* 0x003e260000000a00 */
[----:B------:R-:W2:Y:S04]  /*0490*/  @P5 LDG.E.EL R31, desc[UR4][R8.64+-0x380] ;  /* 0xfffc8004081f5981 */ /* 0x000ea8000c2e1900 */
[----:B------:R1:W2:Y:S01]  /*04a0*/  @P5 LDG.E.EL R30, desc[UR4][R8.64+-0x380] ;  /* 0xfffc8004081e5981 */ /* 0x0002a2000c2e1900 */
[C---:B------:R-:W-:Y:S01]  /*04b0*/  LOP3.LUT R4, R43.reuse, 0xffffffe0, RZ, 0xc0, !PT ;  /* 0xffffffe02b047812 */ /* 0x040fe200078ec0ff */
[----:B-1----:R-:W1:Y:S03]  /*04c0*/  LDC.64 R8, c[0x0][0x228] ;  /* 0x00008a00ff087b82 */ /* 0x002e660000000a00 */
[----:B------:R-:W-:Y:S01]  /*04d0*/  ISETP.NE.AND P2, PT, R4, 0xc0, PT ;  /* 0x000000c00400780c */ /* 0x000fe20003f45270 */
[----:B----4-:R-:W-:Y:S01]  /*04e0*/  IMAD.WIDE R4, R43, 0x4, R10 ;  /* 0x000000042b047825 */ /* 0x010fe200078e020a */
[----:B------:R-:W-:-:S02]  /*04f0*/  LEA.HI.SX32 R23, R6, R7, 0xa ;  /* 0x0000000706177211 */ /* 0x000fc400078f52ff */
[----:B------:R-:W-:Y:S01]  /*0500*/  LEA.HI.SX32 R40, R14, R15, 0xa ;  /* 0x0000000f0e287211 */ /* 0x000fe200078f52ff */
[----:B------:R-:W-:Y:S01]  /*0510*/  IMAD R13, R13, -0x8800, R0 ;  /* 0xffff78000d0d7824 */ /* 0x000fe200078e0200 */
[----:B------:R-:W4:Y:S01]  /*0520*/  @!P4 LDG.E.EL R72, desc[UR4][R4.64] ;  /* 0x000000040448c981 */ /* 0x000f22000c2e1900 */
[----:B0-----:R-:W-:Y:S01]  /*0530*/  IMAD.WIDE R6, R43, 0x4, R2 ;  /* 0x000000042b067825 */ /* 0x001fe200078e0202 */
[----:B------:R-:W0:Y:S02]  /*0540*/  LDC.64 R14, c[0x0][0x290] ;  /* 0x0000a400ff0e7b82 */ /* 0x000e240000000a00 */
[----:B------:R-:W4:Y:S01]  /*0550*/  @!P4 LDG.E.EL R60, desc[UR4][R4.64] ;  /* 0x00000004043cc981 */ /* 0x000f22000c2e1900 */
[----:B------:R-:W-:-:S03]  /*0560*/  IMAD R21, R21, -0x8800, R12 ;  /* 0xffff780015157824 */ /* 0x000fc600078e020c */
[----:B------:R-:W4:Y:S01]  /*0570*/  @!P4 LDG.E.EL R62, desc[UR4][R4.64] ;  /* 0x00000004043ec981 */ /* 0x000f22000c2e1900 */
[----:B------:R-:W-:-:S03]  /*0580*/  IMAD R38, R23, 0x440000, R13 ;  /* 0x0044000017267824 */ /* 0x000fc600078e020d */
[----:B------:R1:W4:Y:S01]  /*0590*/  @!P4 LDG.E.EL R57, desc[UR4][R4.64] ;  /* 0x000000040439c981 */ /* 0x000322000c2e1900 */
[----:B------:R-:W-:-:S03]  /*05a0*/  VIADD R45, R43, 0xffffffc0 ;  /* 0xffffffc02b2d7836 */ /* 0x000fc60000000000 */
[----:B------:R-:W4:Y:S01]  /*05b0*/  @!P2 LDG.E.EL R61, desc[UR4][R6.64+-0x300] ;  /* 0xfffd0004063da981 */ /* 0x000f22000c2e1900 */
[----:B------:R-:W-:-:S03]  /*05c0*/  VIADD R42, R41, 0xffffffc0 ;  /* 0xffffffc0292a7836 */ /* 0x000fc60000000000 */
[----:B------:R-:W4:Y:S01]  /*05d0*/  @!P2 LDG.E.EL R73, desc[UR4][R6.64+-0x300] ;  /* 0xfffd00040649a981 */ /* 0x000f22000c2e1900 */
[----:B-1----:R-:W-:-:S03]  /*05e0*/  IMAD.WIDE R4, R43, 0x4, R8 ;  /* 0x000000042b047825 */ /* 0x002fc600078e0208 */
[----:B------:R-:W4:Y:S01]  /*05f0*/  @!P2 LDG.E.EL R67, desc[UR4][R6.64+-0x300] ;  /* 0xfffd00040643a981 */ /* 0x000f22000c2e1900 */
[----:B------:R-:W-:-:S03]  /*0600*/  IMAD R21, R40, 0x440000, R21 ;  /* 0x0044000028157824 */ /* 0x000fc600078e0215 */
[----:B------:R1:W4:Y:S01]  /*0610*/  @!P2 LDG.E.EL R63, desc[UR4][R6.64+-0x300] ;  /* 0xfffd0004063fa981 */ /* 0x000322000c2e1900 */
[----:B------:R-:W-:-:S03]  /*0620*/  IMAD R38, R45, 0x8800, R38 ;  /* 0x000088002d267824 */ /* 0x000fc600078e0226 */
[----:B------:R-:W4:Y:S01]  /*0630*/  @!P4 LDG.E.EL R71, desc[UR4][R4.64] ;  /* 0x000000040447c981 */ /* 0x000f22000c2e1900 */
[----:B------:R-:W-:-:S03]  /*0640*/  IMAD R39, R42, 0x8800, R21 ;  /* 0x000088002a277824 */ /* 0x000fc600078e0215 */
[----:B------:R-:W4:Y:S01]  /*0650*/  @!P4 LDG.E.EL R68, desc[UR4][R4.64] ;  /* 0x000000040444c981 */ /* 0x000f22000c2e1900 */
[----:B-1----:R-:W-:-:S03]  /*0660*/  IMAD.WIDE R6, R41, 0x4, R10 ;  /* 0x0000000429067825 */ /* 0x002fc600078e020a */
[----:B------:R-:W4:Y:S04]  /*0670*/  @!P4 LDG.E.EL R49, desc[UR4][R4.64] ;  /* 0x000000040431c981 */ /* 0x000f28000c2e1900 */
[----:B------:R1:W4:Y:S01]  /*0680*/  @!P4 LDG.E.EL R53, desc[UR4][R4.64] ;  /* 0x000000040435c981 */ /* 0x000322000c2e1900 */
[----:B------:R-:W-:-:S03]  /*0690*/  IMAD R98, R23, -0x330000, R38 ;  /* 0xffcd000017627824 */ /* 0x000fc600078e0226 */
[----:B------:R-:W4:Y:S04]  /*06a0*/  @!P1 LDG.E.EL R75, desc[UR4][R6.64] ;  /* 0x00000004064b9981 */ /* 0x000f28000c2e1900 */
[----:B------:R-:W4:Y:S01]  /*06b0*/  @!P1 LDG.E.EL R69, desc[UR4][R6.64] ;  /* 0x0000000406459981 */ /* 0x000f22000c2e1900 */
[----:B-1----:R-:W-:-:S03]  /*06c0*/  IMAD R5, R40, -0x880000, R12 ;  /* 0xff78000028057824 */ /* 0x002fc600078e020c */
[----:B------:R-:W4:Y:S04]  /*06d0*/  @!P1 LDG.E.EL R74, desc[UR4][R6.64] ;  /* 0x00000004064a9981 */ /* 0x000f28000c2e1900 */
[----:B------:R1:W4:Y:S01]  /*06e0*/  @!P1 LDG.E.EL R59, desc[UR4][R6.64] ;  /* 0x00000004063b9981 */ /* 0x000322000c2e1900 */
[C---:B------:R-:W-:Y:S02]  /*06f0*/  IMAD R95, R40.reuse, 0x220000, R5 ;  /* 0x00220000285f7824 */ /* 0x040fe400078e0205 */
[----:B------:R-:W-:Y:S02]  /*0700*/  IMAD R40, R40, -0x330000, R39 ;  /* 0xffcd000028287824 */ /* 0x000fe400078e0227 */
[----:B-1----:R-:W-:-:S04]  /*0710*/  IMAD.WIDE R6, R41, 0x4, R8 ;  /* 0x0000000429067825 */ /* 0x002fc800078e0208 */
[----:B------:R-:W-:Y:S01]  /*0720*/  VIADD R13, R98, 0xffab0000 ;  /* 0xffab0000620d7836 */ /* 0x000fe20000000000 */
[----:B------:R-:W4:Y:S01]  /*0730*/  @!P1 LDG.E.EL R50, desc[UR4][R6.64] ;  /* 0x0000000406329981 */ /* 0x000f22000c2e1900 */
[----:B------:R-:W-:-:S03]  /*0740*/  VIADD R5, R40, 0xffab0000 ;  /* 0xffab000028057836 */ /* 0x000fc60000000000 */
[----:B------:R-:W4:Y:S04]  /*0750*/  @!P1 LDG.E.EL R46, desc[UR4][R6.64] ;  /* 0x00000004062e9981 */ /* 0x000f28000c2e1900 */
[----:B------:R-:W4:Y:S04]  /*0760*/  @!P1 LDG.E.EL R47, desc[UR4][R6.64] ;  /* 0x00000004062f9981 */ /* 0x000f28000c2e1900 */
[----:B------:R5:W4:Y:S01]  /*0770*/  @!P1 LDG.E.EL R48, desc[UR4][R6.64] ;  /* 0x0000000406309981 */ /* 0x000b22000c2e1900 */
[----:B------:R-:W-:-:S04]  /*0780*/  IMAD.WIDE R12, R13, 0x4, R16 ;  /* 0x000000040d0c7825 */ /* 0x000fc800078e0210 */
[----:B------:R-:W-:-:S04]  /*0790*/  IMAD.WIDE R16, R5, 0x4, R16 ;  /* 0x0000000405107825 */ /* 0x000fc800078e0210 */
[----:B-----5:R-:W-:Y:S01]  /*07a0*/  IMAD.WIDE R6, R43, 0x4, R26 ;  /* 0x000000042b067825 */ /* 0x020fe200078e021a */
[----:B------:R-:W-:-:S04]  /*07b0*/  CS2R R4, SRZ ;  /* 0x0000000000047805 */ /* 0x000fc8000001ff00 */
[----:B------:R-:W5:Y:S01]  /*07c0*/  @!P4 LDG.E.EL R70, desc[UR4][R6.64] ;  /* 0x000000040646c981 */ /* 0x000f62000c2e1900 */
[----:B0-----:R-:W-:-:S03]  /*07d0*/  IMAD.WIDE R54, R41, 0x4, R14 ;  /* 0x0000000429367825 */ /* 0x001fc600078e020e */
[----:B------:R-:W4:Y:S04]  /*07e0*/  @!P4 LDG.E.EL R58, desc[UR4][R6.64] ;  /* 0x00000004063ac981 */ /* 0x000f28000c2e1900 */
[----:B------:R-:W4:Y:S04]  /*07f0*/  @!P4 LDG.E.EL R52, desc[UR4][R6.64] ;  /* 0x000000040634c981 */ /* 0x000f28000c2e1900 */
[----:B------:R0:W4:Y:S04]  /*0800*/  @!P4 LDG.E.EL R51, desc[UR4][R6.64] ;  /* 0x000000040633c981 */ /* 0x000128000c2e1900 */
[----:B------:R-:W4:Y:S04]  /*0810*/  @P5 LDG.E.EL R83, desc[UR4][R54.64+-0x380] ;  /* 0xfffc800436535981 */ /* 0x000f28000c2e1900 */
[----:B------:R-:W4:Y:S01]  /*0820*/  @P5 LDG.E.EL R86, desc[UR4][R54.64+-0x380] ;  /* 0xfffc800436565981 */ /* 0x000f22000c2e1900 */
[----:B0-----:R-:W-:Y:S01]  /*0830*/  CS2R R6, SRZ ;  /* 0x0000000000067805 */ /* 0x001fe2000001ff00 */
[C---:B------:R-:W-:Y:S01]  /*0840*/  IMAD R8, R23.reuse, -0x880000, R0 ;  /* 0xff78000017087824 */ /* 0x040fe200078e0200 */
[----:B------:R-:W-:Y:S01]  /*0850*/  CS2R R10, SRZ ;  /* 0x00000000000a7805 */ /* 0x000fe2000001ff00 */
[----:B------:R-:W4:Y:S04]  /*0860*/  @P5 LDG.E.EL R82, desc[UR4][R54.64+-0x380] ;  /* 0xfffc800436525981 */ /* 0x000f28000c2e1900 */
[----:B------:R0:W4:Y:S01]  /*0870*/  @P5 LDG.E.128 R4, desc[UR4][R16.64] ;  /* 0x0000000410045981 */ /* 0x000122000c1e1d00 */
[----:B------:R-:W-:Y:S01]  /*0880*/  IMAD R77, R23, 0x220000, R8 ;  /* 0x00220000174d7824 */ /* 0x000fe200078e0208 */
[----:B------:R-:W-:-:S02]  /*0890*/  CS2R R8, SRZ ;  /* 0x0000000000087805 */ /* 0x000fc4000001ff00 */
[----:B------:R-:W-:Y:S01]  /*08a0*/  CS2R R64, SRZ ;  /* 0x0000000000407805 */ /* 0x000fe2000001ff00 */
[----:B------:R-:W1:Y:S03]  /*08b0*/  LDC.64 R22, c[0x0][0x2a8] ;  /* 0x0000aa00ff167b82 */ /* 0x000e660000000a00 */
[----:B------:R3:W4:Y:S01]  /*08c0*/  @P3 LDG.E.128 R8, desc[UR4][R12.64] ;  /* 0x000000040c083981 */ /* 0x000722000c1e1d00 */
[----:B0-----:R-:W-:-:S05]  /*08d0*/  IMAD.WIDE R16, R43, 0x4, R14 ;  /* 0x000000042b107825 */ /* 0x001fca00078e020e */
[----:B------:R-:W4:Y:S01]  /*08e0*/  @P3 LDG.E.EL R64, desc[UR4][R16.64+-0x380] ;  /* 0xfffc800410403981 */ /* 0x000f22000c2e1900 */
[----:B------:R-:W-:Y:S01]  /*08f0*/  IMAD.MOV.U32 R76, RZ, RZ, RZ ;  /* 0x000000ffff4c7224 */ /* 0x000fe200078e00ff */
[----:B------:R-:W-:Y:S02]  /*0900*/  CS2R R80, SRZ ;  /* 0x0000000000507805 */ /* 0x000fe4000001ff00 */
[----:B---3--:R-:W-:Y:S02]  /*0910*/  CS2R R12, SRZ ;  /* 0x00000000000c7805 */ /* 0x008fe4000001ff00 */
[----:B------:R-:W-:Y:S01]  /*0920*/  CS2R R14, SRZ ;  /* 0x00000000000e7805 */ /* 0x000fe2000001ff00 */
[----:B------:R-:W-:Y:S01]  /*0930*/  IMAD.WIDE R94, R95, 0x4, R90 ;  /* 0x000000045f5e7825 */ /* 0x000fe200078e025a */
[----:B------:R-:W-:Y:S01]  /*0940*/  CS2R R78, SRZ ;  /* 0x00000000004e7805 */ /* 0x000fe2000001ff00 */
[----:B------:R-:W3:Y:S04]  /*0950*/  @P3 LDG.E.EL R76, desc[UR4][R16.64+-0x380] ;  /* 0xfffc8004104c3981 */ /* 0x000ee8000c2e1900 */
[----:B------:R-:W3:Y:S04]  /*0960*/  @P5 LDG.E.EL R80, desc[UR4][R54.64+-0x380] ;  /* 0xfffc800436505981 */ /* 0x000ee8000c2e1900 */
[----:B------:R-:W3:Y:S01]  /*0970*/  @!P1 LDG.E.128 R12, desc[UR4][R94.64] ;  /* 0x000000045e0c9981 */ /* 0x000ee2000c1e1d00 */
[----:B------:R-:W-:Y:S01]  /*0980*/  CS2R R84, SRZ ;  /* 0x0000000000547805 */ /* 0x000fe2000001ff00 */
[----:B------:R-:W-:-:S02]  /*0990*/  IMAD.WIDE R20, R41, 0x4, R24 ;  /* 0x0000000429147825 */ /* 0x000fc400078e0218 */
[----:B------:R-:W3:Y:S02]  /*09a0*/  @P3 LDG.E.EL R66, desc[UR4][R16.64+-0x380] ;  /* 0xfffc800410423981 */ /* 0x000ee4000c2e1900 */
[----:B-1----:R-:W-:Y:S02]  /*09b0*/  IMAD.WIDE R32, R41, 0x4, R22 ;  /* 0x0000000429207825 */ /* 0x002fe400078e0216 */
[----:B------:R-:W3:Y:S04]  /*09c0*/  @P5 LDG.E.EL R79, desc[UR4][R20.64+-0x380] ;  /* 0xfffc8004144f5981 */ /* 0x000ee8000c2e1900 */
[----:B------:R-:W3:Y:S01]  /*09d0*/  @P5 LDG.E.EL R85, desc[UR4][R32.64+-0x380] ;  /* 0xfffc800420555981 */ /* 0x000ee2000c2e1900 */
[----:B--2---:R-:W-:-:S03]  /*09e0*/  SEL R18, R18, RZ, !P4 ;  /* 0x000000ff12127207 */ /* 0x004fc60006000000 */
[----:B------:R0:W2:Y:S02]  /*09f0*/  @P3 LDG.E.EL R65, desc[UR4][R16.64+-0x380] ;  /* 0xfffc800410413981 */ /* 0x0000a4000c2e1900 */
[----:B------:R-:W-:Y:S01]  /*0a00*/  FADD R99, R18, 9.9999997473787516356e-06 ;  /* 0x3727c5ac12637421 */ /* 0x000fe20000000000 */
[----:B------:R-:W-:-:S05]  /*0a10*/  SEL R44, R44, RZ, !P4 ;  /* 0x000000ff2c2c7207 */ /* 0x000fca0006000000 */
[----:B------:R-:W1:Y:S01]  /*0a20*/  MUFU.SQRT R99, R99 ;  /* 0x0000006300637308 */ /* 0x000e620000002000 */
[----:B------:R-:W-:Y:S01]  /*0a30*/  FADD R101, R44, 9.9999997473787516356e-06 ;  /* 0x3727c5ac2c657421 */ /* 0x000fe20000000000 */
[----:B------:R-:W-:Y:S02]  /*0a40*/  SEL R103, R56, RZ, !P4 ;  /* 0x000000ff38677207 */ /* 0x000fe40006000000 */
[----:B0-----:R-:W-:Y:S02]  /*0a50*/  CS2R R16, SRZ ;  /* 0x0000000000107805 */ /* 0x001fe4000001ff00 */
[----:B------:R-:W-:Y:S02]  /*0a60*/  SEL R105, R19, RZ, !P4 ;  /* 0x000000ff13697207 */ /* 0x000fe40006000000 */
[----:B------:R-:W0:Y:S01]  /*0a70*/  MUFU.SQRT R101, R101 ;  /* 0x0000006500657308 */ /* 0x000e220000002000 */
[----:B------:R-:W-:Y:S01]  /*0a80*/  CS2R R18, SRZ ;  /* 0x0000000000127805 */ /* 0x000fe2000001ff00 */
[----:B------:R-:W-:Y:S01]  /*0a90*/  IMAD.WIDE R90, R77, 0x4, R90 ;  /* 0x000000044d5a7825 */ /* 0x000fe200078e025a */
[----:B-1----:R-:W-:-:S02]  /*0aa0*/  FSETP.GT.AND P6, PT, R99, 8.50705917302346158658e+37, PT ;  /* 0x7e8000006300780b */ /* 0x002fc40003fc4000 */
[----:B------:R-:W-:Y:S01]  /*0ab0*/  FSETP.GEU.AND P0, PT, R99, 1.175494350822287508e-38, PT ;  /* 0x008000006300780b */ /* 0x000fe20003f0e000 */
[----:B------:R-:W-:Y:S02]  /*0ac0*/  IMAD.MOV.U32 R44, RZ, RZ, 0x3e800000 ;  /* 0x3e800000ff2c7424 */ /* 0x000fe400078e00ff */
[----:B------:R-:W-:Y:S01]  /*0ad0*/  FADD R103, R103, 9.9999997473787516356e-06 ;  /* 0x3727c5ac67677421 */ /* 0x000fe20000000000 */
[----:B------:R1:W2:Y:S02]  /*0ae0*/  @!P4 LDG.E.128 R16, desc[UR4][R90.64] ;  /* 0x000000045a10c981 */ /* 0x0002a4000c1e1d00 */
[----:B------:R-:W-:-:S03]  /*0af0*/  FSEL R110, R44, 1, P6 ;  /* 0x3f8000002c6e7808 */ /* 0x000fc60003000000 */
[----:B------:R-:W1:Y:S02]  /*0b00*/  MUFU.SQRT R103, R103 ;  /* 0x0000006700677308 */ /* 0x000e640000002000 */
[----:B------:R-:W-:Y:S01]  /*0b10*/  @P6 FMUL R99, R99, 0.25 ;  /* 0x3e80000063636820 */ /* 0x000fe20000400000 */
[----:B0-----:R-:W-:Y:S01]  /*0b20*/  FSETP.GT.AND P6, PT, R101, 8.50705917302346158658e+37, PT ;  /* 0x7e8000006500780b */ /* 0x001fe20003fc4000 */
[----:B------:R-:W-:Y:S02]  /*0b30*/  @!P0 FMUL R110, R110, 16777216 ;  /* 0x4b8000006e6e8820 */ /* 0x000fe40000400000 */
[----:B------:R-:W-:Y:S01]  /*0b40*/  @!P0 FMUL R99, R99, 16777216 ;  /* 0x4b80000063638820 */ /* 0x000fe20000400000 */
[----:B------:R-:W-:Y:S01]  /*0b50*/  FSETP.GEU.AND P0, PT, R101, 1.175494350822287508e-38, PT ;  /* 0x008000006500780b */ /* 0x000fe20003f0e000 */
[----:B------:R-:W-:Y:S01]  /*0b60*/  FADD R105, R105, 9.9999997473787516356e-06 ;  /* 0x3727c5ac69697421 */ /* 0x000fe20000000000 */
[----:B------:R-:W-:Y:S02]  /*0b70*/  FSEL R111, R44, 1, P6 ;  /* 0x3f8000002c6f7808 */ /* 0x000fe40003000000 */
[----:B------:R-:W-:-:S03]  /*0b80*/  SEL R92, R92, RZ, !P1 ;  /* 0x000000ff5c5c7207 */ /* 0x000fc60004800000 */
[----:B------:R-:W0:Y:S02]  /*0b90*/  MUFU.SQRT R105, R105 ;  /* 0x0000006900697308 */ /* 0x000e240000002000 */
[----:B------:R-:W-:Y:S01]  /*0ba0*/  @P6 FMUL R101, R101, 0.25 ;  /* 0x3e80000065656820 */ /* 0x000fe20000400000 */
[----:B-1----:R-:W-:-:S03]  /*0bb0*/  FSETP.GT.AND P6, PT, R103, 8.50705917302346158658e+37, PT ;  /* 0x7e8000006700780b */ /* 0x002fc60003fc4000 */
[----:B------:R-:W-:Y:S01]  /*0bc0*/  @!P0 FMUL R101, R101, 16777216 ;  /* 0x4b80000065658820 */ /* 0x000fe20000400000 */
[----:B------:R-:W-:Y:S01]  /*0bd0*/  @!P0 FMUL R111, R111, 16777216 ;  /* 0x4b8000006f6f8820 */ /* 0x000fe20000400000 */
[----:B------:R-:W-:Y:S01]  /*0be0*/  FSETP.GEU.AND P0, PT, R103, 1.175494350822287508e-38, PT ;  /* 0x008000006700780b */ /* 0x000fe20003f0e000 */
[----:B------:R-:W-:Y:S01]  /*0bf0*/  FADD R114, R92, 9.9999997473787516356e-06 ;  /* 0x3727c5ac5c727421 */ /* 0x000fe20000000000 */
[----:B------:R-:W-:Y:S02]  /*0c00*/  FSEL R112, R44, 1, P6 ;  /* 0x3f8000002c707808 */ /* 0x000fe40003000000 */
[----:B------:R-:W-:-:S03]  /*0c10*/  SEL R93, R93, RZ, !P1 ;  /* 0x000000ff5d5d7207 */ /* 0x000fc60004800000 */
[----:B------:R-:W1:Y:S01]  /*0c20*/  MUFU.SQRT R114, R114 ;  /* 0x0000007200727308 */ /* 0x000e620000002000 */
[----:B------:R-:W-:Y:S01]  /*0c30*/  @P6 FMUL R103, R103, 0.25 ;  /* 0x3e80000067676820 */ /* 0x000fe20000400000 */
[----:B0-----:R-:W-:Y:S01]  /*0c40*/  FSETP.GT.AND P6, PT, R105, 8.50705917302346158658e+37, PT ;  /* 0x7e8000006900780b */ /* 0x001fe20003fc4000 */
[----:B------:R-:W-:-:S04]  /*0c50*/  IMAD.WIDE R26, R41, 0x4, R26 ;  /* 0x00000004291a7825 */ /* 0x000fc800078e021a */
[----:B------:R-:W-:Y:S01]  /*0c60*/  @!P0 FMUL R103, R103, 16777216 ;  /* 0x4b80000067678820 */ /* 0x000fe20000400000 */
[----:B------:R-:W-:Y:S01]  /*0c70*/  @!P0 FMUL R112, R112, 16777216 ;  /* 0x4b80000070708820 */ /* 0x000fe20000400000 */
[----:B------:R-:W-:Y:S01]  /*0c80*/  FSETP.GEU.AND P0, PT, R105, 1.175494350822287508e-38, PT ;  /* 0x008000006900780b */ /* 0x000fe20003f0e000 */
[----:B------:R-:W-:Y:S01]  /*0c90*/  FADD R115, R93, 9.9999997473787516356e-06 ;  /* 0x3727c5ac5d737421 */ /* 0x000fe20000000000 */
[----:B------:R-:W-:Y:S01]  /*0ca0*/  CS2R R54, SRZ ;  /* 0x0000000000367805 */ /* 0x000fe2000001ff00 */
[----:B------:R-:W2:Y:S01]  /*0cb0*/  @!P1 LDG.E.EL R87, desc[UR4][R26.64] ;  /* 0x000000041a579981 */ /* 0x000ea2000c2e1900 */
[----:B------:R-:W-:Y:S01]  /*0cc0*/  IMAD.MOV.U32 R56, RZ, RZ, RZ ;  /* 0x000000ffff387224 */ /* 0x000fe200078e00ff */
[----:B------:R-:W-:Y:S02]  /*0cd0*/  FSEL R113, R44, 1, P6 ;  /* 0x3f8000002c717808 */ /* 0x000fe40003000000 */
[----:B------:R-:W0:Y:S01]  /*0ce0*/  MUFU.SQRT R115, R115 ;  /* 0x0000007300737308 */ /* 0x000e220000002000 */
[----:B------:R-:W-:Y:S01]  /*0cf0*/  @P6 FMUL R105, R105, 0.25 ;  /* 0x3e80000069696820 */ /* 0x000fe20000400000 */
[----:B------:R-:W2:Y:S01]  /*0d00*/  @!P1 LDG.E.EL R54, desc[UR4][R26.64] ;  /* 0x000000041a369981 */ /* 0x000ea2000c2e1900 */
[----:B-1----:R-:W-:-:S02]  /*0d10*/  FSETP.GT.AND P6, PT, R114, 8.50705917302346158658e+37, PT ;  /* 0x7e8000007200780b */ /* 0x002fc40003fc4000 */
[----:B------:R-:W-:Y:S01]  /*0d20*/  SEL R118, R89, RZ, !P1 ;  /* 0x000000ff59767207 */ /* 0x000fe20004800000 */
[----:B------:R-:W-:Y:S01]  /*0d30*/  @!P0 FMUL R105, R105, 16777216 ;  /* 0x4b80000069698820 */ /* 0x000fe20000400000 */
[----:B------:R-:W-:Y:S01]  /*0d40*/  @!P0 FMUL R113, R113, 16777216 ;  /* 0x4b80000071718820 */ /* 0x000fe20000400000 */
[----:B------:R-:W2:Y:S01]  /*0d50*/  @!P1 LDG.E.EL R56, desc[UR4][R26.64] ;  /* 0x000000041a389981 */ /* 0x000ea2000c2e1900 */
[----:B------:R-:W-:Y:S01]  /*0d60*/  FSETP.GEU.AND P0, PT, R114, 1.175494350822287508e-38, PT ;  /* 0x008000007200780b */ /* 0x000fe20003f0e000 */
[----:B------:R-:W-:Y:S02]  /*0d70*/  FADD R118, R118, 9.9999997473787516356e-06 ;  /* 0x3727c5ac76767421 */ /* 0x000fe40000000000 */
[----:B------:R1:W2:Y:S01]  /*0d80*/  @!P1 LDG.E.EL R55, desc[UR4][R26.64] ;  /* 0x000000041a379981 */ /* 0x0002a2000c2e1900 */
[----:B------:R-:W-:Y:S02]  /*0d90*/  SEL R106, R88, RZ, P3 ;  /* 0x000000ff586a7207 */ /* 0x000fe40001800000 */
[----:B------:R-:W-:Y:S01]  /*0da0*/  CS2R R88, SRZ ;  /* 0x0000000000587805 */ /* 0x000fe2000001ff00 */
[----:B------:R-:W-:Y:S01]  /*0db0*/  IMAD.WIDE R24, R43, 0x4, R24 ;  /* 0x000000042b187825 */ /* 0x000fe200078e0218 */
[----:B------:R-:W-:-:S03]  /*0dc0*/  FSEL R116, R44, 1, P6 ;  /* 0x3f8000002c747808 */ /* 0x000fc60003000000 */
[----:B------:R-:W-:Y:S01]  /*0dd0*/  IMAD.WIDE R22, R43, 0x4, R22 ;  /* 0x000000042b167825 */ /* 0x000fe200078e0216 */
[----:B------:R-:W-:Y:S01]  /*0de0*/  CS2R R90, SRZ ;  /* 0x00000000005a7805 */ /* 0x000fe2000001ff00 */
[----:B------:R-:W1:Y:S02]  /*0df0*/  MUFU.SQRT R118, R118 ;  /* 0x0000007600767308 */ /* 0x000e640000002000 */
[----:B------:R-:W-:Y:S01]  /*0e00*/  @P6 FMUL R114, R114, 0.25 ;  /* 0x3e80000072726820 */ /* 0x000fe20000400000 */
[C---:B0-----:R-:W-:Y:S01]  /*0e10*/  FSETP.GT.AND P6, PT, R115.reuse, 8.50705917302346158658e+37, PT ;  /* 0x7e8000007300780b */ /* 0x041fe20003fc4000 */
[----:B------:R-:W2:Y:S01]  /*0e20*/  @P3 LDG.E.EL R78, desc[UR4][R24.64+-0x380] ;  /* 0xfffc8004184e3981 */ /* 0x000ea2000c2e1900 */
[----:B------:R-:W-:Y:S01]  /*0e30*/  @!P0 FMUL R116, R116, 16777216 ;  /* 0x4b80000074748820 */ /* 0x000fe20000400000 */
[----:B------:R-:W-:Y:S01]  /*0e40*/  @!P0 FMUL R114, R114, 16777216 ;  /* 0x4b80000072728820 */ /* 0x000fe20000400000 */
[----:B------:R-:W-:Y:S01]  /*0e50*/  SEL R36, R36, RZ, !P1 ;  /* 0x000000ff24247207 */ /* 0x000fe20004800000 */
[----:B------:R-:W2:Y:S01]  /*0e60*/  @P3 LDG.E.EL R89, desc[UR4][R22.64+-0x380] ;  /* 0xfffc800416593981 */ /* 0x000ea2000c2e1900 */
[----:B------:R-:W-:Y:S01]  /*0e70*/  FSETP.GEU.AND P0, PT, R115, 1.175494350822287508e-38, PT ;  /* 0x008000007300780b */ /* 0x000fe20003f0e000 */
[----:B------:R-:W-:Y:S01]  /*0e80*/  IMAD.MOV.U32 R77, RZ, RZ, RZ ;  /* 0x000000ffff4d7224 */ /* 0x000fe200078e00ff */
[----:B------:R-:W-:Y:S01]  /*0e90*/  CS2R R92, SRZ ;  /* 0x00000000005c7805 */ /* 0x000fe2000001ff00 */
[----:B------:R-:W2:Y:S01]  /*0ea0*/  @P3 LDG.E.EL R81, desc[UR4][R24.64+-0x380] ;  /* 0xfffc800418513981 */ /* 0x000ea2000c2e1900 */
[----:B------:R-:W-:-:S02]  /*0eb0*/  CS2R R96, SRZ ;  /* 0x0000000000607805 */ /* 0x000fc4000001ff00 */
[----:B------:R-:W-:Y:S02]  /*0ec0*/  CS2R R94, SRZ ;  /* 0x00000000005e7805 */ /* 0x000fe4000001ff00 */
[----:B------:R-:W-:Y:S01]  /*0ed0*/  SEL R31, R31, RZ, P5 ;  /* 0x000000ff1f1f7207 */ /* 0x000fe20002800000 */
[----:B------:R-:W2:Y:S01]  /*0ee0*/  @P3 LDG.E.EL R91, desc[UR4][R22.64+-0x380] ;  /* 0xfffc8004165b3981 */ /* 0x000ea2000c2e1900 */
[----:B------:R-:W-:Y:S01]  /*0ef0*/  FADD R36, R36, 9.9999997473787516356e-06 ;  /* 0x3727c5ac24247421 */ /* 0x000fe20000000000 */
[----:B------:R-:W-:Y:S01]  /*0f00*/  FSEL R117, R44, 1, P6 ;  /* 0x3f8000002c757808 */ /* 0x000fe20003000000 */
[----:B-1----:R-:W0:Y:S01]  /*0f10*/  LDC.64 R26, c[0x0][0x280] ;  /* 0x0000a000ff1a7b82 */ /* 0x002e220000000a00 */
[----:B------:R-:W2:Y:S01]  /*0f20*/  @P3 LDG.E.EL R77, desc[UR4][R24.64+-0x380] ;  /* 0xfffc8004184d3981 */ /* 0x000ea2000c2e1900 */
[----:B------:R-:W1:Y:S01]  /*0f30*/  MUFU.SQRT R121, R36 ;  /* 0x0000002400797308 */ /* 0x000e620000002000 */
[----:B------:R-:W-:Y:S02]  /*0f40*/  @P6 FMUL R115, R115, 0.25 ;  /* 0x3e80000073736820 */ /* 0x000fe40000400000 */
[----:B------:R-:W2:Y:S01]  /*0f50*/  @P3 LDG.E.EL R88, desc[UR4][R22.64+-0x380] ;  /* 0xfffc800416583981 */ /* 0x000ea2000c2e1900 */
[C---:B------:R-:W-:Y:S01]  /*0f60*/  FSETP.GT.AND P6, PT, R118.reuse, 8.50705917302346158658e+37, PT ;  /* 0x7e8000007600780b */ /* 0x040fe20003fc4000 */
[----:B------:R-:W-:Y:S01]  /*0f70*/  @!P0 FMUL R115, R115, 16777216 ;  /* 0x4b80000073738820 */ /* 0x000fe20000400000 */
[----:B------:R-:W-:Y:S01]  /*0f80*/  @!P0 FMUL R117, R117, 16777216 ;  /* 0x4b80000075758820 */ /* 0x000fe20000400000 */
[----:B------:R-:W2:Y:S01]  /*0f90*/  @P3 LDG.E.EL R84, desc[UR4][R24.64+-0x380] ;  /* 0xfffc800418543981 */ /* 0x000ea2000c2e1900 */
[----:B------:R-:W-:-:S03]  /*0fa0*/  FSETP.GEU.AND P0, PT, R118, 1.175494350822287508e-38, PT ;  /* 0x008000007600780b */ /* 0x000fc60003f0e000 */
[----:B------:R1:W2:Y:S01]  /*0fb0*/  @P3 LDG.E.EL R90, desc[UR4][R22.64+-0x380] ;  /* 0xfffc8004165a3981 */ /* 0x0002a2000c2e1900 */
[----:B------:R-:W-:-:S03]  /*0fc0*/  FADD R106, R106, 9.9999997473787516356e-06 ;  /* 0x3727c5ac6a6a7421 */ /* 0x000fc60000000000 */
[----:B------:R-:W2:Y:S04]  /*0fd0*/  @P5 LDG.E.EL R92, desc[UR4][R20.64+-0x380] ;  /* 0xfffc8004145c5981 */ /* 0x000ea8000c2e1900 */
[----:B------:R-:W2:Y:S01]  /*0fe0*/  @P5 LDG.E.EL R97, desc[UR4][R32.64+-0x380] ;  /* 0xfffc800420615981 */ /* 0x000ea2000c2e1900 */
[----:B------:R-:W-:Y:S01]  /*0ff0*/  FSEL R119, R44, 1, P6 ;  /* 0x3f8000002c777808 */ /* 0x000fe20003000000 */
[----:B------:R-:W0:Y:S01]  /*1000*/  MUFU.SQRT R106, R106 ;  /* 0x0000006a006a7308 */ /* 0x000e220000002000 */
[----:B-1----:R-:W-:Y:S01]  /*1010*/  SEL R23, R29, RZ, P5 ;  /* 0x000000ff1d177207 */ /* 0x002fe20002800000 */
[----:B------:R-:W2:Y:S01]  /*1020*/  @P5 LDG.E.EL R93, desc[UR4][R20.64+-0x380] ;  /* 0xfffc8004145d5981 */ /* 0x000ea2000c2e1900 */
[----:B------:R-:W-:Y:S01]  /*1030*/  SEL R22, R28, RZ, P5 ;  /* 0x000000ff1c167207 */ /* 0x000fe20002800000 */
[----:B------:R-:W-:Y:S01]  /*1040*/  @P6 FMUL R118, R118, 0.25 ;  /* 0x3e80000076766820 */ /* 0x000fe20000400000 */
[----:B------:R-:W-:Y:S01]  /*1050*/  SEL R30, R30, RZ, P5 ;  /* 0x000000ff1e1e7207 */ /* 0x000fe20002800000 */
[----:B------:R-:W2:Y:S01]  /*1060*/  @P5 LDG.E.EL R96, desc[UR4][R32.64+-0x380] ;  /* 0xfffc800420605981 */ /* 0x000ea2000c2e1900 */
[----:B------:R-:W1:Y:S01]  /*1070*/  LDC.64 R28, c[0x0][0x260] ;  /* 0x00009800ff1c7b82 */ /* 0x000e620000000a00 */
[----:B------:R-:W-:Y:S01]  /*1080*/  FSETP.GT.AND P6, PT, R121, 8.50705917302346158658e+37, PT ;  /* 0x7e8000007900780b */ /* 0x000fe20003fc4000 */
[----:B------:R-:W-:Y:S01]  /*1090*/  @!P0 FMUL R118, R118, 16777216 ;  /* 0x4b80000076768820 */ /* 0x000fe20000400000 */
[----:B------:R-:W-:Y:S01]  /*10a0*/  SEL R37, R37, RZ, P3 ;  /* 0x000000ff25257207 */ /* 0x000fe20001800000 */
[----:B------:R-:W-:Y:S01]  /*10b0*/  @!P0 FMUL R119, R119, 16777216 ;  /* 0x4b80000077778820 */ /* 0x000fe20000400000 */
[----:B------:R-:W-:Y:S01]  /*10c0*/  SEL R24, R34, RZ, P3 ;  /* 0x000000ff22187207 */ /* 0x000fe20001800000 */
[----:B------:R-:W2:Y:S01]  /*10d0*/  @P5 LDG.E.EL R94, desc[UR4][R20.64+-0x380] ;  /* 0xfffc8004145e5981 */ /* 0x000ea2000c2e1900 */
[----:B------:R-:W-:Y:S01]  /*10e0*/  SEL R25, R35, RZ, P3 ;  /* 0x000000ff23197207 */ /* 0x000fe20001800000 */
[----:B------:R-:W-:Y:S01]  /*10f0*/  FADD R124, R31, 9.9999997473787516356e-06 ;  /* 0x3727c5ac1f7c7421 */ /* 0x000fe20000000000 */
[----:B------:R-:W-:Y:S01]  /*1100*/  FSETP.GEU.AND P0, PT, R121, 1.175494350822287508e-38, PT ;  /* 0x008000007900780b */ /* 0x000fe20003f0e000 */
[----:B------:R0:W2:Y:S01]  /*1110*/  @P5 LDG.E.EL R95, desc[UR4][R32.64+-0x380] ;  /* 0xfffc8004205f5981 */ /* 0x0000a2000c2e1900 */
[----:B------:R-:W-:-:S02]  /*1120*/  FADD R125, R30, 9.9999997473787516356e-06 ;  /* 0x3727c5ac1e7d7421 */ /* 0x000fc40000000000 */
[----:B------:R-:W5:Y:S01]  /*1130*/  LDC.64 R30, c[0x0][0x268] ;  /* 0x00009a00ff1e7b82 */ /* 0x000f620000000a00 */
[----:B------:R-:W-:Y:S01]  /*1140*/  FADD R107, R37, 9.9999997473787516356e-06 ;  /* 0x3727c5ac256b7421 */ /* 0x000fe20000000000 */
[----:B------:R-:W-:Y:S01]  /*1150*/  FADD R24, R24, 9.9999997473787516356e-06 ;  /* 0x3727c5ac18187421 */ /* 0x000fe20000000000 */
[----:B------:R-:W-:Y:S01]  /*1160*/  FADD R25, R25, 9.9999997473787516356e-06 ;  /* 0x3727c5ac19197421 */ /* 0x000fe20000000000 */
[----:B------:R-:W-:Y:S01]  /*1170*/  FSEL R120, R44, 1, P6 ;  /* 0x3f8000002c787808 */ /* 0x000fe20003000000 */
[----:B------:R-:W-:Y:S01]  /*1180*/  @P6 FMUL R121, R121, 0.25 ;  /* 0x3e80000079796820 */ /* 0x000fe20000400000 */
[----:B------:R-:W-:Y:S01]  /*1190*/  MUFU.SQRT R108, R24 ;  /* 0x00000018006c7308 */ /* 0x000fe20000002000 */
[----:B0-----:R-:W-:Y:S01]  /*11a0*/  FSETP.GT.AND P6, PT, R106, 8.50705917302346158658e+37, PT ;  /* 0x7e8000006a00780b */ /* 0x001fe20003fc4000 */
[----:B------:R-:W-:Y:S01]  /*11b0*/  FADD R23, R23, 9.9999997473787516356e-06 ;  /* 0x3727c5ac17177421 */ /* 0x000fe20000000000 */
[----:B------:R-:W-:-:S05]  /*11c0*/  @!P0 FMUL R121, R121, 16777216 ;  /* 0x4b80000079798820 */ /* 0x000fca0000400000 */
[----:B------:R0:W-:Y:S01]  /*11d0*/  MUFU.SQRT R130, R25 ;  /* 0x0000001900827308 */ /* 0x0001e20000002000 */
[----:B------:R-:W-:Y:S01]  /*11e0*/  @!P0 FMUL R120, R120, 16777216 ;  /* 0x4b80000078788820 */ /* 0x000fe20000400000 */
[----:B------:R-:W-:Y:S01]  /*11f0*/  FADD R22, R22, 9.9999997473787516356e-06 ;  /* 0x3727c5ac16167421 */ /* 0x000fe20000000000 */
[----:B------:R-:W-:-:S05]  /*1200*/  FSETP.GEU.AND P0, PT, R106, 1.175494350822287508e-38, PT ;  /* 0x008000006a00780b */ /* 0x000fca0003f0e000 */
[----:B------:R-:W1:Y:S01]  /*1210*/  MUFU.SQRT R107, R107 ;  /* 0x0000006b006b7308 */ /* 0x000e620000002000 */
[----:B0-----:R-:W0:Y:S01]  /*1220*/  LDC.64 R24, c[0x0][0x278] ;  /* 0x00009e00ff187b82 */ /* 0x001e220000000a00 */
[----:B------:R-:W-:Y:S01]  /*1230*/  VIADD R33, R98, 0xffbc0000 ;  /* 0xffbc000062217836 */ /* 0x000fe20000000000 */
[----:B------:R-:W-:-:S03]  /*1240*/  CS2R R20, SRZ ;  /* 0x0000000000147805 */ /* 0x000fc6000001ff00 */
[----:B-1----:R-:W-:Y:S02]  /*1250*/  IMAD.WIDE R32, R33, 0x4, R28 ;  /* 0x0000000421207825 */ /* 0x002fe400078e021c */
[----:B------:R-:W-:Y:S01]  /*1260*/  MUFU.SQRT R132, R23 ;  /* 0x0000001700847308 */ /* 0x000fe20000002000 */
[----:B------:R-:W-:Y:S01]  /*1270*/  FSEL R122, R44, 1, P6 ;  /* 0x3f8000002c7a7808 */ /* 0x000fe20003000000 */
[----:B------:R-:W-:-:S06]  /*1280*/  @P6 FMUL R106, R106, 0.25 ;  /* 0x3e8000006a6a6820 */ /* 0x000fcc0000400000 */
[----:B------:R1:W-:Y:S01]  /*1290*/  MUFU.SQRT R133, R22 ;  /* 0x0000001600857308 */ /* 0x0003e20000002000 */
[----:B------:R-:W-:Y:S02]  /*12a0*/  FSETP.GT.AND P6, PT, R107, 8.50705917302346158658e+37, PT ;  /* 0x7e8000006b00780b */ /* 0x000fe40003fc4000 */
[----:B-1----:R-:W-:-:S05]  /*12b0*/  CS2R R22, SRZ ;  /* 0x0000000000167805 */ /* 0x002fca000001ff00 */
[----:B------:R1:W-:Y:S01]  /*12c0*/  MUFU.RCP R127, R99 ;  /* 0x00000063007f7308 */ /* 0x0003e20000001000 */
[----:B------:R-:W-:Y:S01]  /*12d0*/  @!P0 FMUL R106, R106, 16777216 ;  /* 0x4b8000006a6a8820 */ /* 0x000fe20000400000 */
[----:B------:R-:W-:Y:S01]  /*12e0*/  @!P0 FMUL R122, R122, 16777216 ;  /* 0x4b8000007a7a8820 */ /* 0x000fe20000400000 */
[----:B------:R5:W2:Y:S01]  /*12f0*/  @!P2 LDG.E.128 R20, desc[UR4][R32.64] ;  /* 0x000000042014a981 */ /* 0x000aa2000c1e1d00 */
[----:B-1----:R-:W-:Y:S02]  /*1300*/  CS2R R98, SRZ ;  /* 0x0000000000627805 */ /* 0x002fe4000001ff00 */
[----:B------:R-:W-:Y:S01]  /*1310*/  FSETP.GEU.AND P0, PT, R107, 1.175494350822287508e-38, PT ;  /* 0x008000006b00780b */ /* 0x000fe20003f0e000 */
[C---:B-----5:R-:W-:Y:S01]  /*1320*/  IMAD.WIDE R32, R43.reuse, 0x4, R30 ;  /* 0x000000042b207825 */ /* 0x060fe200078e021e */
[----:B------:R1:W-:Y:S04]  /*1330*/  MUFU.RCP R126, R101 ;  /* 0x00000065007e7308 */ /* 0x0003e80000001000 */
[----:B------:R-:W5:Y:S01]  /*1340*/  @!P2 LDG.E.EL R98, desc[UR4][R32.64+-0x300] ;  /* 0xfffd00042062a981 */ /* 0x000f62000c2e1900 */
[----:B0-----:R-:W-:-:S03]  /*1350*/  IMAD.WIDE R34, R43, 0x4, R24 ;  /* 0x000000042b227825 */ /* 0x001fc600078e0218 */
[----:B------:R0:W-:Y:S01]  /*1360*/  MUFU.RCP R128, R105 ;  /* 0x0000006900807308 */ /* 0x0001e20000001000 */
[----:B-1----:R-:W-:Y:S01]  /*1370*/  CS2R R100, SRZ ;  /* 0x0000000000647805 */ /* 0x002fe2000001ff00 */
[----:B------:R-:W-:Y:S01]  /*1380*/  IMAD.WIDE R36, R43, 0x4, R26 ;  /* 0x000000042b247825 */ /* 0x000fe200078e021a */
[----:B------:R-:W-:-:S03]  /*1390*/  FSEL R123, R44, 1, P6 ;  /* 0x3f8000002c7b7808 */ /* 0x000fc60003000000 */
[----:B------:R-:W-:Y:S01]  /*13a0*/  @P6 FMUL R107, R107, 0.25 ;  /* 0x3e8000006b6b6820 */ /* 0x000fe20000400000 */
[----:B------:R-:W5:Y:S01]  /*13b0*/  @!P2 LDG.E.EL R99, desc[UR4][R32.64+-0x300] ;  /* 0xfffd00042063a981 */ /* 0x000f62000c2e1900 */
[----:B0-----:R-:W-:Y:S02]  /*13c0*/  CS2R R104, SRZ ;  /* 0x0000000000687805 */ /* 0x001fe4000001ff00 */
[----:B------:R-:W-:Y:S01]  /*13d0*/  FSETP.GT.AND P6, PT, R108, 8.50705917302346158658e+37, PT ;  /* 0x7e8000006c00780b */ /* 0x000fe20003fc4000 */
[----:B------:R-:W5:Y:S01]  /*13e0*/  @!P2 LDG.E.EL R101, desc[UR4][R34.64+-0x300] ;  /* 0xfffd00042265a981 */ /* 0x000f62000c2e1900 */
[----:B------:R-:W-:-:S03]  /*13f0*/  @!P0 FMUL R107, R107, 16777216 ;  /* 0x4b8000006b6b8820 */ /* 0x000fc60000400000 */
[----:B------:R-:W5:Y:S01]  /*1400*/  @!P2 LDG.E.EL R104, desc[UR4][R36.64+-0x300] ;  /* 0xfffd00042468a981 */ /* 0x000f62000c2e1900 */
[----:B------:R-:W-:Y:S01]  /*1410*/  @!P0 FMUL R123, R123, 16777216 ;  /* 0x4b8000007b7b8820 */ /* 0x000fe20000400000 */
[----:B------:R0:W-:Y:S02]  /*1420*/  MUFU.RCP R129, R103 ;  /* 0x0000006700817308 */ /* 0x0001e40000001000 */
[----:B------:R-:W5:Y:S01]  /*1430*/  @!P2 LDG.E.EL R100, desc[UR4][R32.64+-0x300] ;  /* 0xfffd00042064a981 */ /* 0x000f62000c2e1900 */
[----:B------:R-:W-:-:S03]  /*1440*/  FSETP.GEU.AND P0, PT, R108, 1.175494350822287508e-38, PT ;  /* 0x008000006c00780b */ /* 0x000fc60003f0e000 */
[----:B------:R1:W5:Y:S01]  /*1450*/  @!P2 LDG.E.EL R105, desc[UR4][R32.64+-0x300] ;  /* 0xfffd00042069a981 */ /* 0x000362000c2e1900 */
[----:B0-----:R-:W-:Y:S01]  /*1460*/  CS2R R102, SRZ ;  /* 0x0000000000667805 */ /* 0x001fe2000001ff00 */
[----:B------:R-:W-:Y:S01]  /*1470*/  @P6 FMUL R108, R108, 0.25 ;  /* 0x3e8000006c6c6820 */ /* 0x000fe20000400000 */
[----:B------:R-:W-:Y:S04]  /*1480*/  MUFU.RCP R135, R106 ;  /* 0x0000006a00877308 */ /* 0x000fe80000001000 */
[----:B------:R-:W5:Y:S04]  /*1490*/  @!P2 LDG.E.EL R102, desc[UR4][R34.64+-0x300] ;  /* 0xfffd00042266a981 */ /* 0x000f68000c2e1900 */
[----:B------:R-:W5:Y:S01]  /*14a0*/  @!P2 LDG.E.EL R103, desc[UR4][R36.64+-0x300] ;  /* 0xfffd00042467a981 */ /* 0x000f62000c2e1900 */
[----:B------:R0:W-:Y:S01]  /*14b0*/  MUFU.RCP R134, R107 ;  /* 0x0000006b00867308 */ /* 0x0001e20000001000 */
[----:B------:R-:W-:Y:S01]  /*14c0*/  @!P0 FMUL R108, R108, 16777216 ;  /* 0x4b8000006c6c8820 */ /* 0x000fe20000400000 */
[----:B0-----:R-:W-:-:S06]  /*14d0*/  CS2R R106, SRZ ;  /* 0x00000000006a7805 */ /* 0x001fcc000001ff00 */
[----:B------:R0:W-:Y:S01]  /*14e0*/  MUFU.RCP R136, R108 ;  /* 0x0000006c00887308 */ /* 0x0001e20000001000 */
[----:B------:R-:W5:Y:S04]  /*14f0*/  @!P2 LDG.E.EL R106, desc[UR4][R34.64+-0x300] ;  /* 0xfffd0004226aa981 */ /* 0x000f68000c2e1900 */
[----:B------:R-:W5:Y:S01]  /*1500*/  @!P2 LDG.E.EL R107, desc[UR4][R36.64+-0x300] ;  /* 0xfffd0004246ba981 */ /* 0x000f62000c2e1900 */
[----:B0-----:R-:W-:Y:S02]  /*1510*/  CS2R R108, SRZ ;  /* 0x00000000006c7805 */ /* 0x001fe4000001ff00 */
[----:B------:R-:W-:Y:S01]  /*1520*/  FSEL R137, R44, 1, P6 ;  /* 0x3f8000002c897808 */ /* 0x000fe20003000000 */
[----:B------:R-:W0:Y:S03]  /*1530*/  MUFU.SQRT R124, R124 ;  /* 0x0000007c007c7308 */ /* 0x000e260000002000 */
[----:B------:R-:W5:Y:S04]  /*1540*/  @!P2 LDG.E.EL R109, desc[UR4][R34.64+-0x300] ;  /* 0xfffd0004226da981 */ /* 0x000f68000c2e1900 */
[----:B------:R0:W5:Y:S01]  /*1550*/  @!P2 LDG.E.EL R108, desc[UR4][R36.64+-0x300] ;  /* 0xfffd0004246ca981 */ /* 0x000162000c2e1900 */
[C---:B------:R-:W-:Y:S01]  /*1560*/  FSETP.GT.AND P6, PT, R130.reuse, 8.50705917302346158658e+37, PT ;  /* 0x7e8000008200780b */ /* 0x040fe20003fc4000 */
[----:B------:R-:W-:Y:S01]  /*1570*/  @!P0 FMUL R137, R137, 16777216 ;  /* 0x4b80000089898820 */ /* 0x000fe20000400000 */
[----:B------:R-:W-:Y:S01]  /*1580*/  FSETP.GEU.AND P0, PT, R130, 1.175494350822287508e-38, PT ;  /* 0x008000008200780b */ /* 0x000fe20003f0e000 */
[----:B------:R-:W1:Y:S01]  /*1590*/  MUFU.SQRT R125, R125 ;  /* 0x0000007d007d7308 */ /* 0x000e620000002000 */
[----:B------:R-:W-:-:S09]  /*15a0*/  FSEL R139, R44, 1, P6 ;  /* 0x3f8000002c8b7808 */ /* 0x000fd20003000000 */
[----:B------:R-:W-:Y:S01]  /*15b0*/  @P6 FMUL R130, R130, 0.25 ;  /* 0x3e80000082826820 */ /* 0x000fe20000400000 */
[----:B0-----:R-:W-:Y:S01]  /*15c0*/  FSETP.GT.AND P6, PT, R124, 8.50705917302346158658e+37, PT ;  /* 0x7e8000007c00780b */ /* 0x001fe20003fc4000 */
[----:B------:R-:W-:Y:S02]  /*15d0*/  @!P0 FMUL R139, R139, 16777216 ;  /* 0x4b8000008b8b8820 */ /* 0x000fe40000400000 */
[----:B------:R-:W-:Y:S01]  /*15e0*/  @!P0 FMUL R130, R130, 16777216 ;  /* 0x4b80000082828820 */ /* 0x000fe20000400000 */
[----:B------:R-:W-:Y:S02]  /*15f0*/  FSETP.GEU.AND P0, PT, R124, 1.175494350822287508e-38, PT ;  /* 0x008000007c00780b */ /* 0x000fe40003f0e000 */
[----:B------:R-:W-:-:S07]  /*1600*/  FSEL R141, R44, 1, P6 ;  /* 0x3f8000002c8d7808 */ /* 0x000fce0003000000 */
[----:B------:R-:W-:Y:S01]  /*1610*/  @P6 FMUL R124, R124, 0.25 ;  /* 0x3e8000007c7c6820 */ /* 0x000fe20000400000 */
[----:B-1----:R-:W-:-:S03]  /*1620*/  FSETP.GT.AND P6, PT, R125, 8.50705917302346158658e+37, PT ;  /* 0x7e8000007d00780b */ /* 0x002fc60003fc4000 */
[----:B------:R-:W-:Y:S01]  /*1630*/  @!P0 FMUL R124, R124, 16777216 ;  /* 0x4b8000007c7c8820 */ /* 0x000fe20000400000 */
[----:B------:R-:W-:Y:S01]  /*1640*/  @!P0 FMUL R141, R141, 16777216 ;  /* 0x4b8000008d8d8820 */ /* 0x000fe20000400000 */
[----:B------:R-:W-:Y:S02]  /*1650*/  FSETP.GEU.AND P0, PT, R125, 1.175494350822287508e-38, PT ;  /* 0x008000007d00780b */ /* 0x000fe40003f0e000 */
[----:B------:R-:W-:-:S06]  /*1660*/  FSEL R138, R44, 1, P6 ;  /* 0x3f8000002c8a7808 */ /* 0x000fcc0003000000 */
[----:B------:R-:W-:Y:S01]  /*1670*/  @P6 FMUL R125, R125, 0.25 ;  /* 0x3e8000007d7d6820 */ /* 0x000fe20000400000 */
[----:B------:R-:W-:-:S04]  /*1680*/  FSETP.GT.AND P6, PT, R132, 8.50705917302346158658e+37, PT ;  /* 0x7e8000008400780b */ /* 0x000fc80003fc4000 */
[----:B------:R-:W-:Y:S01]  /*1690*/  @!P0 FMUL R125, R125, 16777216 ;  /* 0x4b8000007d7d8820 */ /* 0x000fe20000400000 */
[----:B------:R-:W-:Y:S01]  /*16a0*/  @!P0 FMUL R138, R138, 16777216 ;  /* 0x4b8000008a8a8820 */ /* 0x000fe20000400000 */
[C---:B------:R-:W-:Y:S01]  /*16b0*/  FSETP.GEU.AND P0, PT, R132.reuse, 1.175494350822287508e-38, PT ;  /* 0x008000008400780b */ /* 0x040fe20003f0e000 */
[----:B------:R-:W0:Y:S06]  /*16c0*/  MUFU.RCP R32, R115 ;  /* 0x0000007300207308 */ /* 0x000e2c0000001000 */
[----:B------:R-:W-:-:S06]  /*16d0*/  @P6 FMUL R132, R132, 0.25 ;  /* 0x3e80000084846820 */ /* 0x000fcc0000400000 */
[----:B------:R-:W-:Y:S01]  /*16e0*/  @!P0 FMUL R132, R132, 16777216 ;  /* 0x4b80000084848820 */ /* 0x000fe20000400000 */
[----:B------:R-:W-:Y:S01]  /*16f0*/  MUFU.RCP R124, R124 ;  /* 0x0000007c007c7308 */ /* 0x000fe20000001000 */
[----:B------:R-:W-:Y:S02]  /*1700*/  FSEL R33, R44, 1, P6 ;  /* 0x3f8000002c217808 */ /* 0x000fe40003000000 */
[----:B------:R-:W-:-:S05]  /*1710*/  FSETP.GT.AND P6, PT, R133, 8.50705917302346158658e+37, PT ;  /* 0x7e8000008500780b */ /* 0x000fca0003fc4000 */
[----:B------:R-:W1:Y:S01]  /*1720*/  MUFU.RCP R132, R132 ;  /* 0x0000008400847308 */ /* 0x000e620000001000 */
[----:B------:R-:W-:Y:S01]  /*1730*/  @!P0 FMUL R33, R33, 16777216 ;  /* 0x4b80000021218820 */ /* 0x000fe20000400000 */
[----:B------:R-:W-:Y:S01]  /*1740*/  FSETP.GEU.AND P0, PT, R133, 1.175494350822287508e-38, PT ;  /* 0x008000008500780b */ /* 0x000fe20003f0e000 */
[----:B0-----:R-:W-:Y:S01]  /*1750*/  FMUL R117, R32, R117 ;  /* 0x0000007520757220 */ /* 0x001fe20000400000 */
[----:B----4-:R-:W-:Y:S02]  /*1760*/  SEL R32, R6, RZ, P5 ;  /* 0x000000ff06207207 */ /* 0x010fe40002800000 */
[----:B------:R-:W-:Y:S02]  /*1770*/  SEL R83, R83, RZ, P5 ;  /* 0x000000ff53537207 */ /* 0x000fe40002800000 */
[----:B------:R-:W-:Y:S02]  /*1780*/  SEL R6, R5, RZ, P5 ;  /* 0x000000ff05067207 */ /* 0x000fe40002800000 */
[----:B------:R-:W-:-:S02]  /*1790*/  SEL R86, R86, RZ, P5 ;  /* 0x000000ff56567207 */ /* 0x000fc40002800000 */
[----:B------:R-:W-:Y:S01]  /*17a0*/  SEL R5, R4, RZ, P5 ;  /* 0x000000ff04057207 */ /* 0x000fe20002800000 */
[----:B------:R-:W-:Y:S01]  /*17b0*/  FADD R4, R32, -R83 ;  /* 0x8000005320047221 */ /* 0x000fe20000000000 */
[----:B-1----:R-:W-:Y:S01]  /*17c0*/  FMUL R37, R132, R33 ;  /* 0x0000002184257220 */ /* 0x002fe20000400000 */
[----:B------:R-:W-:Y:S01]  /*17d0*/  SEL R33, R7, RZ, P5 ;  /* 0x000000ff07217207 */ /* 0x000fe20002800000 */
[----:B------:R-:W-:Y:S01]  /*17e0*/  FMUL R124, R124, R141 ;  /* 0x0000008d7c7c7220 */ /* 0x000fe20000400000 */
[----:B------:R-:W-:Y:S01]  /*17f0*/  FADD R7, R5, -R86 ;  /* 0x8000005605077221 */ /* 0x000fe20000000000 */
[----:B------:R-:W-:Y:S01]  /*1800*/  @P6 FMUL R133, R133, 0.25 ;  /* 0x3e80000085856820 */ /* 0x000fe20000400000 */
[----:B------:R-:W-:Y:S01]  /*1810*/  FMUL R32, R37, R4 ;  /* 0x0000000425207220 */ /* 0x000fe20000400000 */
[----:B------:R-:W-:Y:S01]  /*1820*/  SEL R82, R82, RZ, P5 ;  /* 0x000000ff52527207 */ /* 0x000fe20002800000 */
[----:B------:R-:W-:Y:S01]  /*1830*/  FMUL R4, R124, R7 ;  /* 0x000000077c047220 */ /* 0x000fe20000400000 */
[----:B------:R-:W-:Y:S01]  /*1840*/  @!P0 FMUL R133, R133, 16777216 ;  /* 0x4b80000085858820 */ /* 0x000fe20000400000 */
[----:B------:R-:W-:Y:S01]  /*1850*/  SEL R7, R61, RZ, !P2 ;  /* 0x000000ff3d077207 */ /* 0x000fe20005000000 */
[----:B------:R-:W-:Y:S01]  /*1860*/  MUFU.RCP R131, R114 ;  /* 0x0000007200837308 */ /* 0x000fe20000001000 */
[----:B------:R-:W-:Y:S01]  /*1870*/  FADD R5, R33, -R82 ;  /* 0x8000005221057221 */ /* 0x000fe20000000000 */
[----:B------:R-:W-:-:S02]  /*1880*/  SEL R33, R11, RZ, P3 ;  /* 0x000000ff0b217207 */ /* 0x000fc40001800000 */
[----:B------:R-:W-:Y:S01]  /*1890*/  FADD R7, R7, 9.9999997473787516356e-06 ;  /* 0x3727c5ac07077421 */ /* 0x000fe20000000000 */
[----:B------:R-:W-:-:S03]  /*18a0*/  SEL R11, R8, RZ, P3 ;  /* 0x000000ff080b7207 */ /* 0x000fc60001800000 */
[----:B------:R-:W0:Y:S01]  /*18b0*/  MUFU.RCP R114, R133 ;  /* 0x0000008500727308 */ /* 0x000e220000001000 */
[----:B------:R-:W-:Y:S02]  /*18c0*/  SEL R8, R9, RZ, P3 ;  /* 0x000000ff09087207 */ /* 0x000fe40001800000 */
[----:B------:R-:W-:Y:S02]  /*18d0*/  SEL R9, R64, RZ, P3 ;  /* 0x000000ff40097207 */ /* 0x000fe40001800000 */
[----:B------:R-:W-:-:S03]  /*18e0*/  FSEL R35, R44, 1, P6 ;  /* 0x3f8000002c237808 */ /* 0x000fc60003000000 */
[----:B------:R-:W1:Y:S01]  /*18f0*/  MUFU.SQRT R7, R7 ;  /* 0x0000000700077308 */ /* 0x000e620000002000 */
[----:B------:R-:W-:Y:S01]  /*1900*/  FADD R8, R8, -R9 ;  /* 0x8000000908087221 */ /* 0x000fe20000000000 */
[----:B------:R-:W-:Y:S01]  /*1910*/  SEL R9, R73, RZ, !P2 ;  /* 0x000000ff49097207 */ /* 0x000fe20005000000 */
[----:B------:R-:W-:Y:S01]  /*1920*/  @!P0 FMUL R35, R35, 16777216 ;  /* 0x4b80000023238820 */ /* 0x000fe20000400000 */
[----:B---3--:R-:W-:-:S03]  /*1930*/  SEL R76, R76, RZ, P3 ;  /* 0x000000ff4c4c7207 */ /* 0x008fc60001800000 */
[----:B0-----:R-:W-:Y:S01]  /*1940*/  FMUL R114, R114, R35 ;  /* 0x0000002372727220 */ /* 0x001fe20000400000 */
[----:B------:R-:W-:Y:S01]  /*1950*/  FADD R9, R9, 9.9999997473787516356e-06 ;  /* 0x3727c5ac09097421 */ /* 0x000fe20000000000 */
[----:B------:R-:W-:Y:S01]  /*1960*/  SEL R35, R80, RZ, P5 ;  /* 0x000000ff50237207 */ /* 0x000fe20002800000 */
[----:B------:R-:W-:Y:S01]  /*1970*/  FADD R61, R33, -R76 ;  /* 0x8000004c213d7221 */ /* 0x000fe20000000000 */
[----:B------:R-:W0:Y:S01]  /*1980*/  MUFU.RCP R118, R118 ;  /* 0x0000007600767308 */ /* 0x000e220000001000 */
[----:B------:R-:W-:Y:S02]  /*1990*/  SEL R33, R13, RZ, !P1 ;  /* 0x000000ff0d217207 */ /* 0x000fe40004800000 */
[----:B------:R-:W-:Y:S02]  /*19a0*/  SEL R12, R12, RZ, !P1 ;  /* 0x000000ff0c0c7207 */ /* 0x000fe40004800000 */
[----:B------:R-:W-:Y:S01]  /*19b0*/  SEL R13, R75, RZ, !P1 ;  /* 0x000000ff4b0d7207 */ /* 0x000fe20004800000 */
[----:B------:R-:W-:Y:S01]  /*19c0*/  FADD R6, R6, -R35 ;  /* 0x8000002306067221 */ /* 0x000fe20000000000 */
[----:B------:R-:W-:Y:S01]  /*19d0*/  SEL R14, R14, RZ, !P1 ;  /* 0x000000ff0e0e7207 */ /* 0x000fe20004800000 */
[----:B------:R-:W3:Y:S01]  /*19e0*/  MUFU.SQRT R9, R9 ;  /* 0x0000000900097308 */ /* 0x000ee20000002000 */
[----:B------:R-:W-:-:S02]  /*19f0*/  SEL R35, R74, RZ, !P1 ;  /* 0x000000ff4a237207 */ /* 0x000fc40004800000 */
[----:B-1----:R-:W-:Y:S01]  /*1a00*/  FSETP.GT.AND P6, PT, R7, 8.50705917302346158658e+37, PT ;  /* 0x7e8000000700780b */ /* 0x002fe20003fc4000 */
[----:B------:R-:W-:Y:S01]  /*1a10*/  FMUL R116, R131, R116 ;  /* 0x0000007483747220 */ /* 0x000fe20000400000 */
[----:B------:R-:W-:Y:S01]  /*1a20*/  FADD R13, R12, -R13 ;  /* 0x8000000d0c0d7221 */ /* 0x000fe20000000000 */
[----:B------:R-:W-:Y:S02]  /*1a30*/  SEL R67, R67, RZ, !P2 ;  /* 0x000000ff43437207 */ /* 0x000fe40005000000 */
[----:B------:R-:W-:Y:S01]  /*1a40*/  SEL R12, R69, RZ, !P1 ;  /* 0x000000ff450c7207 */ /* 0x000fe20004800000 */
[----:B------:R-:W1:Y:S01]  /*1a50*/  MUFU.RCP R121, R121 ;  /* 0x0000007900797308 */ /* 0x000e620000001000 */
[----:B------:R-:W-:Y:S01]  /*1a60*/  FADD R14, R14, -R35 ;  /* 0x800000230e0e7221 */ /* 0x000fe20000000000 */
[----:B------:R-:W-:Y:S01]  /*1a70*/  FMUL R35, R116, R13 ;  /* 0x0000000d74237220 */ /* 0x000fe20000400000 */
[----:B------:R-:W-:Y:S01]  /*1a80*/  FADD R13, R67, 9.9999997473787516356e-06 ;  /* 0x3727c5ac430d7421 */ /* 0x000fe20000000000 */
[----:B------:R-:W-:Y:S01]  /*1a90*/  FADD R12, R33, -R12 ;  /* 0x8000000c210c7221 */ /* 0x000fe20000000000 */
[----:B------:R-:W-:-:S02]  /*1aa0*/  SEL R79, R79, RZ, P5 ;  /* 0x000000ff4f4f7207 */ /* 0x000fc40002800000 */
[----:B------:R-:W-:Y:S01]  /*1ab0*/  SEL R34, R85, RZ, P5 ;  /* 0x000000ff55227207 */ /* 0x000fe20002800000 */
[----:B0-----:R-:W-:Y:S01]  /*1ac0*/  FMUL R119, R118, R119 ;  /* 0x0000007776777220 */ /* 0x001fe20000400000 */
[----:B------:R-:W-:Y:S01]  /*1ad0*/  FMUL R117, R117, R12 ;  /* 0x0000000c75757220 */ /* 0x000fe20000400000 */
[C---:B------:R-:W-:Y:S01]  /*1ae0*/  FSETP.GEU.AND P0, PT, R7.reuse, 1.175494350822287508e-38, PT ;  /* 0x008000000700780b */ /* 0x040fe20003f0e000 */
[----:B------:R-:W0:Y:S01]  /*1af0*/  MUFU.SQRT R13, R13 ;  /* 0x0000000d000d7308 */ /* 0x000e220000002000 */
[----:B------:R-:W-:Y:S01]  /*1b00*/  @P6 FMUL R7, R7, 0.25 ;  /* 0x3e80000007076820 */ /* 0x000fe20000400000 */
[----:B------:R-:W-:Y:S01]  /*1b10*/  FSEL R12, R44, 1, P6 ;  /* 0x3f8000002c0c7808 */ /* 0x000fe20003000000 */
[----:B------:R-:W-:Y:S01]  /*1b20*/  FFMA R32, R79, R32, R34 ;  /* 0x000000204f207223 */ /* 0x000fe20000000022 */
[----:B---3--:R-:W-:Y:S01]  /*1b30*/  FSETP.GT.AND P6, PT, R9, 8.50705917302346158658e+37, PT ;  /* 0x7e8000000900780b */ /* 0x008fe20003fc4000 */
[----:B------:R-:W-:Y:S01]  /*1b40*/  FMUL R119, R119, R14 ;  /* 0x0000000e77777220 */ /* 0x000fe20000400000 */
[----:B------:R-:W-:-:S02]  /*1b50*/  SEL R15, R15, RZ, !P1 ;  /* 0x000000ff0f0f7207 */ /* 0x000fc40004800000 */
[----:B------:R-:W-:Y:S02]  /*1b60*/  SEL R34, R59, RZ, !P1 ;  /* 0x000000ff3b227207 */ /* 0x000fe40004800000 */
[----:B------:R-:W-:Y:S01]  /*1b70*/  SEL R14, R63, RZ, !P2 ;  /* 0x000000ff3f0e7207 */ /* 0x000fe20005000000 */
[----:B-1----:R-:W-:Y:S02]  /*1b80*/  FMUL R120, R121, R120 ;  /* 0x0000007879787220 */ /* 0x002fe40000400000 */
[----:B------:R-:W-:Y:S02]  /*1b90*/  FADD R15, R15, -R34 ;  /* 0x800000220f0f7221 */ /* 0x000fe40000000000 */
[----:B------:R-:W-:Y:S01]  /*1ba0*/  FADD R14, R14, 9.9999997473787516356e-06 ;  /* 0x3727c5ac0e0e7421 */ /* 0x000fe20000000000 */
[----:B------:R-:W-:Y:S01]  /*1bb0*/  @!P0 FMUL R7, R7, 16777216 ;  /* 0x4b80000007078820 */ /* 0x000fe20000400000 */
[----:B------:R-:W-:Y:S01]  /*1bc0*/  FMUL R120, R120, R15 ;  /* 0x0000000f78787220 */ /* 0x000fe20000400000 */
[----:B--2---:R-:W-:Y:S01]  /*1bd0*/  SEL R15, R17, RZ, !P4 ;  /* 0x000000ff110f7207 */ /* 0x004fe20006000000 */
[----:B------:R-:W-:Y:S01]  /*1be0*/  @!P0 FMUL R12, R12, 16777216 ;  /* 0x4b8000000c0c8820 */ /* 0x000fe20000400000 */
[----:B------:R-:W-:Y:S01]  /*1bf0*/  SEL R17, R16, RZ, !P4 ;  /* 0x000000ff10117207 */ /* 0x000fe20006000000 */
[----:B------:R-:W1:Y:S01]  /*1c00*/  MUFU.SQRT R14, R14 ;  /* 0x0000000e000e7308 */ /* 0x000e620000002000 */
[C---:B------:R-:W-:Y:S01]  /*1c10*/  FSETP.GEU.AND P0, PT, R9.reuse, 1.175494350822287508e-38, PT ;  /* 0x008000000900780b */ /* 0x040fe20003f0e000 */
[----:B------:R-:W-:Y:S01]  /*1c20*/  @P6 FMUL R9, R9, 0.25 ;  /* 0x3e80000009096820 */ /* 0x000fe20000400000 */
[----:B------:R-:W-:-:S02]  /*1c30*/  FSEL R16, R44, 1, P6 ;  /* 0x3f8000002c107808 */ /* 0x000fc40003000000 */
[----:B0-----:R-:W-:Y:S02]  /*1c40*/  FSETP.GT.AND P6, PT, R13, 8.50705917302346158658e+37, PT ;  /* 0x7e8000000d00780b */ /* 0x001fe40003fc4000 */
[----:B------:R-:W-:Y:S02]  /*1c50*/  SEL R33, R18, RZ, !P4 ;  /* 0x000000ff12217207 */ /* 0x000fe40006000000 */
[----:B------:R-:W-:Y:S02]  /*1c60*/  SEL R18, R60, RZ, !P4 ;  /* 0x000000ff3c127207 */ /* 0x000fe40006000000 */
[----:B------:R-:W-:-:S03]  /*1c70*/  SEL R72, R72, RZ, !P4 ;  /* 0x000000ff48487207 */ /* 0x000fc60006000000 */
[----:B------:R-:W-:Y:S01]  /*1c80*/  @!P0 FMUL R9, R9, 16777216 ;  /* 0x4b80000009098820 */ /* 0x000fe20000400000 */
[----:B------:R-:W-:Y:S01]  /*1c90*/  @!P0 FMUL R16, R16, 16777216 ;  /* 0x4b80000010108820 */ /* 0x000fe20000400000 */
[----:B------:R-:W-:Y:S01]  /*1ca0*/  FADD R18, R15, -R18 ;  /* 0x800000120f127221 */ /* 0x000fe20000000000 */
[C---:B------:R-:W-:Y:S01]  /*1cb0*/  FSETP.GEU.AND P0, PT, R13.reuse, 1.175494350822287508e-38, PT ;  /* 0x008000000d00780b */ /* 0x040fe20003f0e000 */
[----:B------:R-:W-:Y:S01]  /*1cc0*/  @P6 FMUL R13, R13, 0.25 ;  /* 0x3e8000000d0d6820 */ /* 0x000fe20000400000 */
[----:B------:R-:W-:Y:S02]  /*1cd0*/  SEL R19, R19, RZ, !P4 ;  /* 0x000000ff13137207 */ /* 0x000fe40006000000 */
[----:B------:R-:W-:Y:S02]  /*1ce0*/  SEL R34, R57, RZ, !P4 ;  /* 0x000000ff39227207 */ /* 0x000fe40006000000 */
[----:B------:R-:W-:Y:S01]  /*1cf0*/  FSEL R15, R44, 1, P6 ;  /* 0x3f8000002c0f7808 */ /* 0x000fe20003000000 */
[----:B------:R-:W-:Y:S01]  /*1d00*/  FMUL R110, R127, R110 ;  /* 0x0000006e7f6e7220 */ /* 0x000fe20000400000 */
[----:B-1----:R-:W-:Y:S01]  /*1d10*/  FSETP.GT.AND P6, PT, R14, 8.50705917302346158658e+37, PT ;  /* 0x7e8000000e00780b */ /* 0x002fe20003fc4000 */
[----:B------:R-:W-:Y:S01]  /*1d20*/  FADD R17, R17, -R72 ;  /* 0x8000004811117221 */ /* 0x000fe20000000000 */
[----:B------:R-:W-:Y:S01]  /*1d30*/  SEL R62, R62, RZ, !P4 ;  /* 0x000000ff3e3e7207 */ /* 0x000fe20006000000 */
[----:B------:R-:W-:Y:S01]  /*1d40*/  FMUL R113, R128, R113 ;  /* 0x0000007180717220 */ /* 0x000fe20000400000 */
[----:B------:R-:W-:Y:S01]  /*1d50*/  FADD R34, R19, -R34 ;  /* 0x8000002213227221 */ /* 0x000fe20000000000 */
[----:B------:R-:W-:Y:S01]  /*1d60*/  SEL R60, R71, RZ, !P4 ;  /* 0x000000ff473c7207 */ /* 0x000fe20006000000 */
[----:B------:R-:W-:Y:S01]  /*1d70*/  FMUL R111, R126, R111 ;  /* 0x0000006f7e6f7220 */ /* 0x000fe20000400000 */
[----:B------:R-:W-:Y:S01]  /*1d80*/  SEL R37, R70, RZ, !P4 ;  /* 0x000000ff46257207 */ /* 0x000fe20006000000 */
[----:B------:R-:W-:Y:S01]  /*1d90*/  FMUL R17, R110, R17 ;  /* 0x000000116e117220 */ /* 0x000fe20000400000 */
[----:B------:R-:W-:Y:S01]  /*1da0*/  FADD R19, R33, -R62 ;  /* 0x8000003e21137221 */ /* 0x000fe20000000000 */
[----:B------:R-:W-:Y:S01]  /*1db0*/  SEL R33, R68, RZ, !P4 ;  /* 0x000000ff44217207 */ /* 0x000fe20006000000 */
[----:B------:R-:W-:Y:S01]  /*1dc0*/  FMUL R36, R113, R34 ;  /* 0x0000002271247220 */ /* 0x000fe20000400000 */
[----:B------:R-:W-:Y:S01]  /*1dd0*/  SEL R58, R58, RZ, !P4 ;  /* 0x000000ff3a3a7207 */ /* 0x000fe20006000000 */
[----:B------:R-:W-:Y:S01]  /*1de0*/  FMUL R18, R111, R18 ;  /* 0x000000126f127220 */ /* 0x000fe20000400000 */
[----:B------:R-:W-:Y:S01]  /*1df0*/  FFMA R34, R60, R17, R37 ;  /* 0x000000113c227223 */ /* 0x000fe20000000025 */
[----:B------:R-:W-:Y:S01]  /*1e00*/  FMUL R112, R129, R112 ;  /* 0x0000007081707220 */ /* 0x000fe20000400000 */
[----:B------:R-:W-:Y:S01]  /*1e10*/  @!P0 FMUL R13, R13, 16777216 ;  /* 0x4b8000000d0d8820 */ /* 0x000fe20000400000 */
[----:B------:R-:W-:Y:S01]  /*1e20*/  @!P0 FMUL R15, R15, 16777216 ;  /* 0x4b8000000f0f8820 */ /* 0x000fe20000400000 */
[C---:B------:R-:W-:Y:S01]  /*1e30*/  FSETP.GEU.AND P0, PT, R14.reuse, 1.175494350822287508e-38, PT ;  /* 0x008000000e00780b */ /* 0x040fe20003f0e000 */
[----:B------:R-:W-:Y:S01]  /*1e40*/  FFMA R33, R33, R18, R58 ;  /* 0x0000001221217223 */ /* 0x000fe2000000003a */
[----:B------:R-:W-:Y:S01]  /*1e50*/  @P6 FMUL R14, R14, 0.25 ;  /* 0x3e8000000e0e6820 */ /* 0x000fe20000400000 */
[----:B------:R-:W-:Y:S01]  /*1e60*/  FSEL R17, R44, 1, P6 ;  /* 0x3f8000002c117808 */ /* 0x000fe20003000000 */
[----:B------:R-:W-:Y:S01]  /*1e70*/  FMUL R19, R112, R19 ;  /* 0x0000001370137220 */ /* 0x000fe20000400000 */
[----:B------:R-:W-:-:S02]  /*1e80*/  SEL R18, R49, RZ, !P4 ;  /* 0x000000ff31127207 */ /* 0x000fc40006000000 */
[----:B------:R-:W-:Y:S02]  /*1e90*/  SEL R37, R52, RZ, !P4 ;  /* 0x000000ff34257207 */ /* 0x000fe40006000000 */
[----:B------:R-:W-:Y:S02]  /*1ea0*/  FSETP.GEU.AND P6, PT, R34, RZ, PT ;  /* 0x000000ff2200720b */ /* 0x000fe40003fce000 */
[----:B------:R-:W-:Y:S01]  /*1eb0*/  SEL R49, R53, RZ, !P4 ;  /* 0x000000ff35317207 */ /* 0x000fe20006000000 */
[----:B------:R-:W-:Y:S01]  /*1ec0*/  FFMA R37, R18, R19, R37 ;  /* 0x0000001312257223 */ /* 0x000fe20000000025 */
[----:B------:R-:W-:Y:S02]  /*1ed0*/  SEL R53, RZ, 0x1, P6 ;  /* 0x00000001ff357807 */ /* 0x000fe40003000000 */
[----:B------:R-:W-:Y:S02]  /*1ee0*/  SEL R52, R51, RZ, !P4 ;  /* 0x000000ff33347207 */ /* 0x000fe40006000000 */
[----:B------:R-:W-:-:S02]  /*1ef0*/  FSETP.GEU.AND P6, PT, R33, RZ, PT ;  /* 0x000000ff2100720b */ /* 0x000fc40003fce000 */
[----:B------:R-:W-:Y:S01]  /*1f00*/  SEL R50, R50, RZ, !P1 ;  /* 0x000000ff32327207 */ /* 0x000fe20004800000 */
[----:B------:R-:W-:Y:S01]  /*1f10*/  FFMA R36, R49, R36, R52 ;  /* 0x0000002431247223 */ /* 0x000fe20000000034 */
[----:B------:R-:W-:Y:S02]  /*1f20*/  SEL R58, RZ, 0x1fffe, P6 ;  /* 0x0001fffeff3a7807 */ /* 0x000fe40003000000 */
[----:B------:R-:W-:Y:S02]  /*1f30*/  SEL R87, R87, RZ, !P1 ;  /* 0x000000ff57577207 */ /* 0x000fe40004800000 */
[----:B------:R-:W-:Y:S01]  /*1f40*/  FSETP.GEU.AND P6, PT, R37, RZ, PT ;  /* 0x000000ff2500720b */ /* 0x000fe20003fce000 */
[----:B------:R-:W0:Y:S01]  /*1f50*/  MUFU.RCP R130, R130 ;  /* 0x0000008200827308 */ /* 0x000e220000001000 */
[----:B------:R-:W-:Y:S01]  /*1f60*/  SEL R46, R46, RZ, !P1 ;  /* 0x000000ff2e2e7207 */ /* 0x000fe20004800000 */
[----:B------:R-:W-:Y:S01]  /*1f70*/  FFMA R35, R50, R35, R87 ;  /* 0x0000002332237223 */ /* 0x000fe20000000057 */
[----:B------:R-:W-:-:S02]  /*1f80*/  SEL R19, RZ, 0x4, P6 ;  /* 0x00000004ff137807 */ /* 0x000fc40003000000 */
[----:B------:R-:W-:Y:S02]  /*1f90*/  SEL R49, R54, RZ, !P1 ;  /* 0x000000ff36317207 */ /* 0x000fe40004800000 */
[----:B------:R-:W-:Y:S02]  /*1fa0*/  FSETP.GEU.AND P6, PT, R36, RZ, PT ;  /* 0x000000ff2400720b */ /* 0x000fe40003fce000 */
[----:B------:R-:W-:Y:S02]  /*1fb0*/  SEL R18, R47, RZ, !P1 ;  /* 0x000000ff2f127207 */ /* 0x000fe40004800000 */
[----:B------:R-:W-:Y:S01]  /*1fc0*/  SEL R47, R48, RZ, !P1 ;  /* 0x000000ff302f7207 */ /* 0x000fe20004800000 */
[----:B------:R-:W-:Y:S01]  /*1fd0*/  FFMA R48, R46, R117, R49 ;  /* 0x000000752e307223 */ /* 0x000fe20000000031 */
[----:B------:R-:W-:Y:S02]  /*1fe0*/  SEL R50, R56, RZ, !P1 ;  /* 0x000000ff38327207 */ /* 0x000fe40004800000 */
[----:B------:R-:W-:-:S02]  /*1ff0*/  SEL R52, RZ, 0x7fff8, P6 ;  /* 0x0007fff8ff347807 */ /* 0x000fc40003000000 */
[----:B------:R-:W-:Y:S02]  /*2000*/  SEL R55, R55, RZ, !P1 ;  /* 0x000000ff37377207 */ /* 0x000fe40004800000 */
[----:B------:R-:W-:Y:S02]  /*2010*/  FSETP.GEU.AND P6, PT, R35, RZ, PT ;  /* 0x000000ff2300720b */ /* 0x000fe40003fce000 */
[----:B------:R-:W-:Y:S02]  /*2020*/  SEL R10, R10, RZ, P3 ;  /* 0x000000ff0a0a7207 */ /* 0x000fe40001800000 */
[----:B------:R-:W-:Y:S01]  /*2030*/  SEL R65, R65, RZ, P3 ;  /* 0x000000ff41417207 */ /* 0x000fe20001800000 */
[----:B------:R-:W-:Y:S01]  /*2040*/  FFMA R46, R47, R120, R50 ;  /* 0x000000782f2e7223 */ /* 0x000fe20000000032 */
[----:B------:R-:W-:Y:S01]  /*2050*/  SEL R59, RZ, 0x1, P6 ;  /* 0x00000001ff3b7807 */ /* 0x000fe20003000000 */
[----:B------:R-:W-:Y:S01]  /*2060*/  FFMA R47, R18, R119, R55 ;  /* 0x00000077122f7223 */ /* 0x000fe20000000037 */
[----:B------:R-:W-:Y:S01]  /*2070*/  FSETP.GEU.AND P6, PT, R48, RZ, PT ;  /* 0x000000ff3000720b */ /* 0x000fe20003fce000 */
[----:B------:R-:W-:Y:S01]  /*2080*/  FMUL R137, R136, R137 ;  /* 0x0000008988897220 */ /* 0x000fe20000400000 */
[----:B------:R-:W-:Y:S01]  /*2090*/  FADD R10, R10, -R65 ;  /* 0x800000410a0a7221 */ /* 0x000fe20000000000 */
[----:B------:R-:W-:-:S02]  /*20a0*/  SEL R49, R78, RZ, P3 ;  /* 0x000000ff4e317207 */ /* 0x000fc40001800000 */
[----:B------:R-:W-:Y:S01]  /*20b0*/  SEL R60, RZ, 0x1fffe, P6 ;  /* 0x0001fffeff3c7807 */ /* 0x000fe20003000000 */
[----:B0-----:R-:W-:Y:S01]  /*20c0*/  FMUL R130, R130, R139 ;  /* 0x0000008b82827220 */ /* 0x001fe20000400000 */
[----:B------:R-:W-:Y:S01]  /*20d0*/  SEL R50, R89, RZ, P3 ;  /* 0x000000ff59327207 */ /* 0x000fe20001800000 */
[----:B------:R-:W-:Y:S01]  /*20e0*/  FMUL R10, R137, R10 ;  /* 0x0000000a890a7220 */ /* 0x000fe20000400000 */
[----:B------:R-:W-:Y:S02]  /*20f0*/  FSETP.GEU.AND P6, PT, R47, RZ, PT ;  /* 0x000000ff2f00720b */ /* 0x000fe40003fce000 */
[----:B------:R-:W-:Y:S01]  /*2100*/  SEL R66, R66, RZ, P3 ;  /* 0x000000ff42427207 */ /* 0x000fe20001800000 */
[----:B------:R-:W-:Y:S01]  /*2110*/  FMUL R61, R130, R61 ;  /* 0x0000003d823d7220 */ /* 0x000fe20000400000 */
[----:B------:R-:W-:Y:S01]  /*2120*/  SEL R18, R81, RZ, P3 ;  /* 0x000000ff51127207 */ /* 0x000fe20001800000 */
[----:B------:R-:W-:Y:S01]  /*2130*/  FFMA R10, R49, R10, R50 ;  /* 0x0000000a310a7223 */ /* 0x000fe20000000032 */
[----:B------:R-:W-:-:S02]  /*2140*/  SEL R91, R91, RZ, P3 ;  /* 0x000000ff5b5b7207 */ /* 0x000fc40001800000 */
[----:B------:R-:W-:Y:S02]  /*2150*/  SEL R54, RZ, 0x4, P6 ;  /* 0x00000004ff367807 */ /* 0x000fe40003000000 */
[----:B------:R-:W-:Y:S01]  /*2160*/  FSETP.GEU.AND P6, PT, R46, RZ, PT ;  /* 0x000000ff2e00720b */ /* 0x000fe20003fce000 */
[----:B------:R-:W-:Y:S01]  /*2170*/  FMUL R122, R135, R122 ;  /* 0x0000007a877a7220 */ /* 0x000fe20000400000 */
[----:B------:R-:W-:Y:S01]  /*2180*/  FADD R11, R11, -R66 ;  /* 0x800000420b0b7221 */ /* 0x000fe20000000000 */
[----:B------:R-:W-:Y:S01]  /*2190*/  FFMA R61, R18, R61, R91 ;  /* 0x0000003d123d7223 */ /* 0x000fe2000000005b */
[----:B------:R-:W-:Y:S02]  /*21a0*/  SEL R55, RZ, 0x7fff8, P6 ;  /* 0x0007fff8ff377807 */ /* 0x000fe40003000000 */
[----:B------:R-:W-:Y:S01]  /*21b0*/  SEL R18, R77, RZ, P3 ;  /* 0x000000ff4d127207 */ /* 0x000fe20001800000 */
[----:B------:R-:W-:Y:S01]  /*21c0*/  FMUL R11, R122, R11 ;  /* 0x0000000b7a0b7220 */ /* 0x000fe20000400000 */
[----:B------:R-:W-:-:S02]  /*21d0*/  SEL R51, R88, RZ, P3 ;  /* 0x000000ff58337207 */ /* 0x000fc40001800000 */
[----:B------:R-:W-:Y:S01]  /*21e0*/  FSETP.GEU.AND P6, PT, R10, RZ, PT ;  /* 0x000000ff0a00720b */ /* 0x000fe20003fce000 */
[----:B------:R-:W0:Y:S01]  /*21f0*/  MUFU.RCP R125, R125 ;  /* 0x0000007d007d7308 */ /* 0x000e220000001000 */
[----:B------:R-:W-:Y:S01]  /*2200*/  FMUL R123, R134, R123 ;  /* 0x0000007b867b7220 */ /* 0x000fe20000400000 */
[----:B------:R-:W-:Y:S01]  /*2210*/  SEL R49, R84, RZ, P3 ;  /* 0x000000ff54317207 */ /* 0x000fe20001800000 */
[----:B------:R-:W-:Y:S01]  /*2220*/  FFMA R18, R18, R11, R51 ;  /* 0x0000000b12127223 */ /* 0x000fe20000000033 */
[----:B------:R-:W-:Y:S01]  /*2230*/  SEL R62, RZ, 0x1fffe, P6 ;  /* 0x0001fffeff3e7807 */ /* 0x000fe20003000000 */
[----:B------:R-:W-:Y:S01]  /*2240*/  FMUL R8, R123, R8 ;  /* 0x000000087b087220 */ /* 0x000fe20000400000 */
[----:B------:R-:W-:Y:S02]  /*2250*/  SEL R90, R90, RZ, P3 ;  /* 0x000000ff5a5a7207 */ /* 0x000fe40001800000 */
[----:B------:R-:W-:Y:S01]  /*2260*/  FSETP.GEU.AND P6, PT, R61, RZ, PT ;  /* 0x000000ff3d00720b */ /* 0x000fe20003fce000 */
[----:B------:R-:W1:Y:S01]  /*2270*/  MUFU.RCP R7, R7 ;  /* 0x0000000700077308 */ /* 0x000e620000001000 */
[----:B------:R-:W-:Y:S01]  /*2280*/  SEL R92, R92, RZ, P5 ;  /* 0x000000ff5c5c7207 */ /* 0x000fe20002800000 */
[----:B------:R-:W-:Y:S01]  /*2290*/  FFMA R11, R49, R8, R90 ;  /* 0x00000008310b7223 */ /* 0x000fe2000000005a */
[----:B------:R-:W-:Y:S01]  /*22a0*/  SEL R63, RZ, 0x1, P6 ;  /* 0x00000001ff3f7807 */ /* 0x000fe20003000000 */
[----:B------:R-:W-:Y:S01]  /*22b0*/  FMUL R114, R114, R5 ;  /* 0x0000000572727220 */ /* 0x000fe20000400000 */
[----:B------:R-:W-:-:S02]  /*22c0*/  FSETP.GEU.AND P6, PT, R18, RZ, PT ;  /* 0x000000ff1200720b */ /* 0x000fc40003fce000 */
[----:B------:R-:W-:Y:S02]  /*22d0*/  SEL R51, R97, RZ, P5 ;  /* 0x000000ff61337207 */ /* 0x000fe40002800000 */
[----:B------:R-:W-:Y:S02]  /*22e0*/  SEL R8, RZ, 0x7fff8, P6 ;  /* 0x0007fff8ff087807 */ /* 0x000fe40003000000 */
[----:B------:R-:W-:Y:S01]  /*22f0*/  SEL R93, R93, RZ, P5 ;  /* 0x000000ff5d5d7207 */ /* 0x000fe20002800000 */
[----:B------:R-:W-:Y:S01]  /*2300*/  FFMA R51, R92, R114, R51 ;  /* 0x000000725c337223 */ /* 0x000fe20000000033 */
[----:B------:R-:W-:Y:S02]  /*2310*/  SEL R50, R96, RZ, P5 ;  /* 0x000000ff60327207 */ /* 0x000fe40002800000 */
[----:B------:R-:W-:Y:S01]  /*2320*/  FSETP.GEU.AND P6, PT, R11, RZ, PT ;  /* 0x000000ff0b00720b */ /* 0x000fe20003fce000 */
[----:B0-----:R-:W-:Y:S01]  /*2330*/  FMUL R125, R125, R138 ;  /* 0x0000008a7d7d7220 */ /* 0x001fe20000400000 */
[----:B------:R-:W-:Y:S01]  /*2340*/  P2R R57, PR, RZ, 0x10 ;  /* 0x00000010ff397803 */ /* 0x000fe20000000000 */
[----:B------:R-:W-:Y:S01]  /*2350*/  FFMA R50, R93, R4, R50 ;  /* 0x000000045d327223 */ /* 0x000fe20000000032 */
[----:B------:R-:W-:Y:S01]  /*2360*/  SEL R5, RZ, 0x4, P6 ;  /* 0x00000004ff057807 */ /* 0x000fe20003000000 */
[----:B------:R-:W-:Y:S01]  /*2370*/  FMUL R6, R125, R6 ;  /* 0x000000067d067220 */ /* 0x000fe20000400000 */
[----:B------:R-:W-:-:S02]  /*2380*/  SEL R49, R94, RZ, P5 ;  /* 0x000000ff5e317207 */ /* 0x000fc40002800000 */
[----:B------:R-:W-:Y:S02]  /*2390*/  SEL R64, R95, RZ, P5 ;  /* 0x000000ff5f407207 */ /* 0x000fe40002800000 */
[----:B------:R-:W-:Y:S02]  /*23a0*/  FSETP.GEU.AND P6, PT, R32, RZ, PT ;  /* 0x000000ff2000720b */ /* 0x000fe40003fce000 */
[----:B------:R-:W-:Y:S01]  /*23b0*/  FSETP.GEU.AND P4, PT, R51, RZ, PT ;  /* 0x000000ff3300720b */ /* 0x000fe20003f8e000 */
[----:B-1----:R-:W-:Y:S01]  /*23c0*/  FMUL R67, R7, R12 ;  /* 0x0000000c07437220 */ /* 0x002fe20000400000 */
[----:B------:R-:W-:Y:S01]  /*23d0*/  SEL R66, RZ, 0x1fffe, P6 ;  /* 0x0001fffeff427807 */ /* 0x000fe20003000000 */
[----:B------:R-:W-:Y:S01]  /*23e0*/  FFMA R49, R49, R6, R64 ;  /* 0x0000000631317223 */ /* 0x000fe20000000040 */
[----:B------:R-:W-:Y:S02]  /*23f0*/  SEL R7, RZ, 0x1, P4 ;  /* 0x00000001ff077807 */ /* 0x000fe40002000000 */
[----:B------:R-:W-:Y:S01]  /*2400*/  FSETP.GEU.AND P6, PT, R50, RZ, PT ;  /* 0x000000ff3200720b */ /* 0x000fe20003fce000 */
[----:B------:R-:W-:-:S02]  /*2410*/  IMAD.IADD R53, R53, 0x1, R58 ;  /* 0x0000000135357824 */ /* 0x000fc400078e023a */
[----:B------:R-:W-:Y:S01]  /*2420*/  IMAD.IADD R7, R66, 0x1, R7 ;  /* 0x0000000142077824 */ /* 0x000fe200078e0207 */
[----:B------:R-:W-:Y:S02]  /*2430*/  SEL R6, RZ, 0x7fff8, P6 ;  /* 0x0007fff8ff067807 */ /* 0x000fe40003000000 */
[----:B------:R-:W-:Y:S01]  /*2440*/  FSETP.GEU.AND P6, PT, R49, RZ, PT ;  /* 0x000000ff3100720b */ /* 0x000fe20003fce000 */
[----:B------:R-:W-:Y:S01]  /*2450*/  IMAD.IADD R62, R62, 0x1, R63 ;  /* 0x000000013e3e7824 */ /* 0x000fe200078e023f */
[----:B------:R-:W-:Y:S01]  /*2460*/  LOP3.LUT R53, R53, 0x3, RZ, 0xc0, !PT ;  /* 0x0000000335357812 */ /* 0x000fe200078ec0ff */
[----:B------:R-:W0:Y:S01]  /*2470*/  MUFU.RCP R9, R9 ;  /* 0x0000000900097308 */ /* 0x000e220000001000 */
[----:B------:R-:W-:Y:S02]  /*2480*/  SEL R65, RZ, 0x4, P6 ;  /* 0x00000004ff417807 */ /* 0x000fe40003000000 */
[----:B------:R-:W-:Y:S01]  /*2490*/  LOP3.LUT R7, R7, 0x3, RZ, 0xc0, !PT ;  /* 0x0000000307077812 */ /* 0x000fe200078ec0ff */
[----:B------:R-:W-:Y:S01]  /*24a0*/  IMAD.IADD R59, R59, 0x1, R60 ;  /* 0x000000013b3b7824 */ /* 0x000fe200078e023c */
[----:B------:R-:W-:-:S03]  /*24b0*/  LOP3.LUT R62, R62, 0x3, RZ, 0xc0, !PT ;  /* 0x000000033e3e7812 */ /* 0x000fc600078ec0ff */
[----:B------:R-:W1:Y:S01]  /*24c0*/  MUFU.RCP R4, R13 ;  /* 0x0000000d00047308 */ /* 0x000e620000001000 */
[----:B------:R-:W-:Y:S02]  /*24d0*/  IADD3 R19, R53, R52, R19 ;  /* 0x0000003435137210 */ /* 0x000fe40007ffe013 */
[----:B------:R-:W-:Y:S02]  /*24e0*/  IADD3 R6, R7, R6, R65 ;  /* 0x0000000607067210 */ /* 0x000fe40007ffe041 */
[----:B------:R-:W-:Y:S01]  /*24f0*/  IADD3 R8, R62, R8, R5 ;  /* 0x000000083e087210 */ /* 0x000fe20007ffe005 */
[----:B------:R-:W-:Y:S01]  /*2500*/  IMAD.SHL.U32 R5, R19, 0x100, RZ ;  /* 0x0000010013057824 */ /* 0x000fe200078e00ff */
[----:B------:R-:W-:Y:S02]  /*2510*/  LOP3.LUT R7, R6, 0xf, RZ, 0xc0, !PT ;  /* 0x0000000f06077812 */ /* 0x000fe400078ec0ff */
[----:B------:R-:W-:Y:S01]  /*2520*/  LOP3.LUT R59, R59, 0x3, RZ, 0xc0, !PT ;  /* 0x000000033b3b7812 */ /* 0x000fe200078ec0ff */
[----:B0-----:R-:W-:Y:S01]  /*2530*/  FMUL R16, R9, R16 ;  /* 0x0000001009107220 */ /* 0x001fe20000400000 */
[----:B------:R-:W-:Y:S01]  /*2540*/  LOP3.LUT R5, R5, 0xf00, RZ, 0xe2, !PT ;  /* 0x00000f0005057812 */ /* 0x000fe200078ee2ff */
[----:B------:R-:W-:Y:S01]  /*2550*/  IMAD R7, R8, 0x10, R7 ;  /* 0x0000001008077824 */ /* 0x000fe200078e0207 */
[----:B------:R-:W-:-:S02]  /*2560*/  IADD3 R54, R59, R55, R54 ;  /* 0x000000373b367210 */ /* 0x000fc40007ffe036 */
[----:B-----5:R-:W-:Y:S01]  /*2570*/  SEL R101, R101, RZ, !P2 ;  /* 0x000000ff65657207 */ /* 0x020fe20005000000 */
[----:B-1----:R-:W-:Y:S01]  /*2580*/  FMUL R15, R4, R15 ;  /* 0x0000000f040f7220 */ /* 0x002fe20000400000 */
[----:B------:R-:W-:Y:S02]  /*2590*/  SEL R9, R98, RZ, !P2 ;  /* 0x000000ff62097207 */ /* 0x000fe40005000000 */
[----:B------:R-:W-:Y:S02]  /*25a0*/  SEL R104, R104, RZ, !P2 ;  /* 0x000000ff68687207 */ /* 0x000fe40005000000 */
[----:B------:R-:W-:Y:S01]  /*25b0*/  SEL R22, R22, RZ, !P2 ;  /* 0x000000ff16167207 */ /* 0x000fe20005000000 */
[----:B------:R-:W-:Y:S01]  /*25c0*/  @!P0 FMUL R14, R14, 16777216 ;  /* 0x4b8000000e0e8820 */ /* 0x000fe20000400000 */
[----:B------:R-:W-:Y:S01]  /*25d0*/  SEL R4, R20, RZ, !P2 ;  /* 0x000000ff14047207 */ /* 0x000fe20005000000 */
[----:B------:R-:W-:Y:S01]  /*25e0*/  IMAD R5, R54, 0x1000, R5 ;  /* 0x0000100036057824 */ /* 0x000fe200078e0205 */
[----:B------:R-:W-:-:S02]  /*25f0*/  LOP3.LUT R6, R7, 0xff, RZ, 0xc0, !PT ;  /* 0x000000ff07067812 */ /* 0x000fc400078ec0ff */
[----:B------:R-:W-:Y:S01]  /*2600*/  SEL R21, R21, RZ, !P2 ;  /* 0x000000ff15157207 */ /* 0x000fe20005000000 */
[----:B------:R-:W-:Y:S01]  /*2610*/  FADD R4, R4, -R9 ;  /* 0x8000000904047221 */ /* 0x000fe20000000000 */
[----:B------:R-:W-:Y:S01]  /*2620*/  @!P0 FMUL R17, R17, 16777216 ;  /* 0x4b80000011118820 */ /* 0x000fe20000400000 */
[----:B------:R-:W-:Y:S01]  /*2630*/  IMAD.IADD R5, R5, 0x1, R6 ;  /* 0x0000000105057824 */ /* 0x000fe200078e0206 */
[----:B------:R-:W-:Y:S01]  /*2640*/  SEL R7, R100, RZ, !P2 ;  /* 0x000000ff64077207 */ /* 0x000fe20005000000 */
[----:B------:R-:W-:Y:S01]  /*2650*/  FMUL R6, R67, R4 ;  /* 0x0000000443067220 */ /* 0x000fe20000400000 */
[----:B------:R-:W-:Y:S01]  /*2660*/  SEL R8, R99, RZ, !P2 ;  /* 0x000000ff63087207 */ /* 0x000fe20005000000 */
[----:B------:R-:W0:Y:S01]  /*2670*/  LDC.64 R12, c[0x0][0x248] ;  /* 0x00009200ff0c7b82 */ /* 0x000e220000000a00 */
[----:B------:R-:W-:Y:S01]  /*2680*/  LOP3.LUT R20, R5, 0xffff, RZ, 0xc0, !PT ;  /* 0x0000ffff05147812 */ /* 0x000fe200078ec0ff */
[----:B------:R-:W-:Y:S01]  /*2690*/  FFMA R6, R101, R6, R104 ;  /* 0x0000000665067223 */ /* 0x000fe20000000068 */
[----:B------:R-:W-:Y:S01]  /*26a0*/  FADD R4, R22, -R7 ;  /* 0x8000000716047221 */ /* 0x000fe20000000000 */
[----:B------:R-:W-:Y:S01]  /*26b0*/  FADD R5, R21, -R8 ;  /* 0x8000000815057221 */ /* 0x000fe20000000000 */
[----:B------:R-:W-:Y:S01]  /*26c0*/  SHF.R.U32.HI R7, RZ, 0x7, R20 ;  /* 0x00000007ff077819 */ /* 0x000fe20000011614 */
[----:B------:R-:W1:Y:S01]  /*26d0*/  MUFU.RCP R14, R14 ;  /* 0x0000000e000e7308 */ /* 0x000e620000001000 */
[----:B------:R-:W-:Y:S01]  /*26e0*/  SEL R102, R102, RZ, !P2 ;  /* 0x000000ff66667207 */ /* 0x000fe20005000000 */
[----:B------:R-:W-:Y:S01]  /*26f0*/  FMUL R5, R16, R5 ;  /* 0x0000000510057220 */ /* 0x000fe20000400000 */
[----:B------:R-:W-:-:S02]  /*2700*/  SEL R103, R103, RZ, !P2 ;  /* 0x000000ff67677207 */ /* 0x000fc40005000000 */
[C---:B------:R-:W-:Y:S02]  /*2710*/  FSETP.GEU.AND P0, PT, R6.reuse, RZ, PT ;  /* 0x000000ff0600720b */ /* 0x040fe40003f0e000 */
[----:B------:R-:W-:Y:S01]  /*2720*/  LOP3.LUT R8, R7, 0x1, RZ, 0xc0, !PT ;  /* 0x0000000107087812 */ /* 0x000fe200078ec0ff */
[----:B------:R-:W-:Y:S01]  /*2730*/  FMUL R7, R15, R4 ;  /* 0x000000040f077220 */ /* 0x000fe20000400000 */
[----:B------:R-:W-:Y:S01]  /*2740*/  FSEL R4, R6, RZ, P0 ;  /* 0x000000ff06047208 */ /* 0x000fe20000000000 */
[----:B------:R-:W-:Y:S01]  /*2750*/  FFMA R5, R102, R5, R103 ;  /* 0x0000000566057223 */ /* 0x000fe20000000067 */
[----:B------:R-:W-:Y:S02]  /*2760*/  ISETP.NE.U32.AND P0, PT, R8, 0x1, PT ;  /* 0x000000010800780c */ /* 0x000fe40003f05070 */
[----:B------:R-:W-:Y:S02]  /*2770*/  SHF.R.U32.HI R6, RZ, 0x6, R20 ;  /* 0x00000006ff067819 */ /* 0x000fe40000011614 */
[----:B------:R-:W-:-:S02]  /*2780*/  SEL R23, R23, RZ, !P2 ;  /* 0x000000ff17177207 */ /* 0x000fc40005000000 */
[----:B------:R-:W-:Y:S02]  /*2790*/  SEL R8, R105, RZ, !P2 ;  /* 0x000000ff69087207 */ /* 0x000fe40005000000 */
[----:B------:R-:W-:Y:S02]  /*27a0*/  FSEL R18, R18, RZ, P0 ;  /* 0x000000ff12127208 */ /* 0x000fe40000000000 */
[----:B------:R-:W-:Y:S02]  /*27b0*/  SEL R106, R106, RZ, !P2 ;  /* 0x000000ff6a6a7207 */ /* 0x000fe40005000000 */
[----:B------:R-:W-:Y:S02]  /*27c0*/  SEL R107, R107, RZ, !P2 ;  /* 0x000000ff6b6b7207 */ /* 0x000fe40005000000 */
[----:B------:R-:W-:Y:S02]  /*27d0*/  FSETP.GEU.AND P0, PT, R5, RZ, PT ;  /* 0x000000ff0500720b */ /* 0x000fe40003f0e000 */
[----:B------:R-:W-:Y:S01]  /*27e0*/  LOP3.LUT R9, R6, 0x1, RZ, 0xc0, !PT ;  /* 0x0000000106097812 */ /* 0x000fe200078ec0ff */
[----:B-1----:R-:W-:Y:S01]  /*27f0*/  FMUL R17, R14, R17 ;  /* 0x000000110e117220 */ /* 0x002fe20000400000 */
[----:B------:R-:W-:Y:S01]  /*2800*/  FADD R6, R23, -R8 ;  /* 0x8000000817067221 */ /* 0x000fe20000000000 */
[----:B------:R-:W-:Y:S01]  /*2810*/  FSEL R5, R5, RZ, P0 ;  /* 0x000000ff05057208 */ /* 0x000fe20000000000 */
[----:B------:R-:W-:Y:S01]  /*2820*/  FFMA R8, R106, R7, R107 ;  /* 0x000000076a087223 */ /* 0x000fe2000000006b */
[----:B------:R-:W-:Y:S01]  /*2830*/  ISETP.NE.U32.AND P0, PT, R9, 0x1, PT ;  /* 0x000000010900780c */ /* 0x000fe20003f05070 */
[----:B------:R-:W-:Y:S01]  /*2840*/  FMUL R6, R17, R6 ;  /* 0x0000000611067220 */ /* 0x000fe20000400000 */
[----:B------:R-:W-:-:S02]  /*2850*/  SHF.R.U32.HI R7, RZ, 0x5, R20 ;  /* 0x00000005ff077819 */ /* 0x000fc40000011614 */
[----:B------:R-:W-:Y:S02]  /*2860*/  SEL R109, R109, RZ, !P2 ;  /* 0x000000ff6d6d7207 */ /* 0x000fe40005000000 */
[----:B------:R-:W-:Y:S02]  /*2870*/  SEL R108, R108, RZ, !P2 ;  /* 0x000000ff6c6c7207 */ /* 0x000fe40005000000 */
[----:B------:R-:W-:Y:S02]  /*2880*/  FSEL R17, R11, RZ, P0 ;  /* 0x000000ff0b117208 */ /* 0x000fe40000000000 */
[C---:B------:R-:W-:Y:S02]  /*2890*/  FSETP.GEU.AND P0, PT, R8.reuse, RZ, PT ;  /* 0x000000ff0800720b */ /* 0x040fe40003f0e000 */
[----:B------:R-:W-:Y:S01]  /*28a0*/  LOP3.LUT R9, R7, 0x1, RZ, 0xc0, !PT ;  /* 0x0000000107097812 */ /* 0x000fe200078ec0ff */
[----:B------:R-:W-:Y:S01]  /*28b0*/  FFMA R7, R109, R6, R108 ;  /* 0x000000066d077223 */ /* 0x000fe2000000006c */
[----:B------:R-:W-:-:S02]  /*28c0*/  FSEL R6, R8, RZ, P0 ;  /* 0x000000ff08067208 */ /* 0x000fc40000000000 */
[----:B------:R-:W-:Y:S02]  /*28d0*/  ISETP.NE.U32.AND P0, PT, R9, 0x1, PT ;  /* 0x000000010900780c */ /* 0x000fe40003f05070 */
[----:B------:R-:W-:Y:S02]  /*28e0*/  SHF.R.U32.HI R8, RZ, 0x4, R20 ;  /* 0x00000004ff087819 */ /* 0x000fe40000011614 */
[----:B------:R-:W-:Y:S02]  /*28f0*/  FSEL R19, R10, RZ, P0 ;  /* 0x000000ff0a137208 */ /* 0x000fe40000000000 */
[C---:B------:R-:W-:Y:S02]  /*2900*/  FSETP.GEU.AND P0, PT, R7.reuse, RZ, PT ;  /* 0x000000ff0700720b */ /* 0x040fe40003f0e000 */
[----:B------:R-:W-:Y:S02]  /*2910*/  LOP3.LUT R8, R8, 0x1, RZ, 0xc0, !PT ;  /* 0x0000000108087812 */ /* 0x000fe400078ec0ff */
[----:B------:R-:W-:-:S02]  /*2920*/  FSEL R7, R7, RZ, P0 ;  /* 0x000000ff07077208 */ /* 0x000fc40000000000 */
[----:B------:R-:W-:-:S04]  /*2930*/  ISETP.NE.U32.AND P0, PT, R8, 0x1, PT ;  /* 0x000000010800780c */ /* 0x000fc80003f05070 */
[----:B------:R-:W-:Y:S02]  /*2940*/  FSEL R61, R61, RZ, P0 ;  /* 0x000000ff3d3d7208 */ /* 0x000fe40000000000 */
[----:B------:R-:W-:Y:S02]  /*2950*/  ISETP.GE.U32.AND P0, PT, R45, 0x80, PT ;  /* 0x000000802d00780c */ /* 0x000fe40003f06070 */
[----:B------:R-:W-:Y:S01]  /*2960*/  CS2R R10, SRZ ;  /* 0x00000000000a7805 */ /* 0x000fe2000001ff00 */
[----:B0-----:R-:W-:-:S10]  /*2970*/  IMAD.WIDE R8, R43, 0x4, R12 ;  /* 0x000000042b087825 */ /* 0x001fd400078e020c */
[----:B------:R-:W2:Y:S04]  /*2980*/  @!P0 LDG.E.EL R10, desc[UR4][R8.64+-0x100] ;  /* 0xffff0004080a8981 */ /* 0x000ea8000c2e1900 */
[----:B------:R-:W3:Y:S01]  /*2990*/  @!P0 LDG.E.EL R11, desc[UR4][R8.64+-0x100] ;  /* 0xffff0004080b8981 */ /* 0x000ee2000c2e1900 */
[----:B------:R-:W-:-:S06]  /*29a0*/  CS2R R14, SRZ ;  /* 0x00000000000e7805 */ /* 0x000fcc000001ff00 */
[----:B------:R-:W4:Y:S04]  /*29b0*/  @!P0 LDG.E.EL R14, desc[UR4][R8.64+-0x100] ;  /* 0xffff0004080e8981 */ /* 0x000f28000c2e1900 */
[----:B------:R4:W5:Y:S01]  /*29c0*/  @!P0 LDG.E.EL R15, desc[UR4][R8.64+-0x100] ;  /* 0xffff0004080f8981 */ /* 0x000962000c2e1900 */
[----:B------:R-:W-:Y:S02]  /*29d0*/  @P2 FSEL R5, R17, RZ, P3 ;  /* 0x000000ff11052208 */ /* 0x000fe40001800000 */
[----:B------:R-:W-:Y:S02]  /*29e0*/  @P2 FSEL R4, R18, RZ, P3 ;  /* 0x000000ff12042208 */ /* 0x000fe40001800000 */
[----:B------:R-:W-:Y:S02]  /*29f0*/  @P2 FSEL R6, R19, RZ, P3 ;  /* 0x000000ff13062208 */ /* 0x000fe40001800000 */
[----:B------:R-:W-:-:S02]  /*2a00*/  @P2 FSEL R7, R61, RZ, P3 ;  /* 0x000000ff3d072208 */ /* 0x000fc40001800000 */
[----:B--2---:R-:W-:-:S05]  /*2a10*/  SEL R10, R10, RZ, !P0 ;  /* 0x000000ff0a0a7207 */ /* 0x004fca0004000000 */
[----:B------:R-:W-:-:S04]  /*2a20*/  FADD R10, R10, 9.9999997473787516356e-06 ;  /* 0x3727c5ac0a0a7421 */ /* 0x000fc80000000000 */
[----:B------:R-:W0:Y:S01]  /*2a30*/  MUFU.SQRT R16, R10 ;  /* 0x0000000a00107308 */ /* 0x000e220000002000 */
[----:B---3--:R-:W-:-:S05]  /*2a40*/  SEL R11, R11, RZ, !P0 ;  /* 0x000000ff0b0b7207 */ /* 0x008fca0004000000 */
[----:B------:R-:W-:-:S04]  /*2a50*/  FADD R11, R11, 9.9999997473787516356e-06 ;  /* 0x3727c5ac0b0b7421 */ /* 0x000fc80000000000 */
[----:B------:R-:W1:Y:S01]  /*2a60*/  MUFU.SQRT R17, R11 ;  /* 0x0000000b00117308 */ /* 0x000e620000002000 */
[----:B----4-:R-:W-:Y:S02]  /*2a70*/  SEL R8, R14, RZ, !P0 ;  /* 0x000000ff0e087207 */ /* 0x010fe40004000000 */
[----:B0-----:R-:W-:-:S03]  /*2a80*/  FSETP.GT.AND P2, PT, R16, 8.50705917302346158658e+37, PT ;  /* 0x7e8000001000780b */ /* 0x001fc60003f44000 */
[----:B------:R-:W-:Y:S01]  /*2a90*/  FADD R8, R8, 9.9999997473787516356e-06 ;  /* 0x3727c5ac08087421 */ /* 0x000fe20000000000 */
[----:B-----5:R-:W-:Y:S02]  /*2aa0*/  SEL R45, R15, RZ, !P0 ;  /* 0x000000ff0f2d7207 */ /* 0x020fe40004000000 */
[----:B------:R-:W-:Y:S01]  /*2ab0*/  FSETP.GEU.AND P3, PT, R16, 1.175494350822287508e-38, PT ;  /* 0x008000001000780b */ /* 0x000fe20003f6e000 */
[----:B------:R-:W0:Y:S01]  /*2ac0*/  MUFU.SQRT R14, R8 ;  /* 0x00000008000e7308 */ /* 0x000e220000002000 */
[----:B------:R-:W-:-:S05]  /*2ad0*/  FSEL R15, R44, 1, P2 ;  /* 0x3f8000002c0f7808 */ /* 0x000fca0001000000 */
[----:B------:R-:W-:Y:S01]  /*2ae0*/  @P2 FMUL R16, R16, 0.25 ;  /* 0x3e80000010102820 */ /* 0x000fe20000400000 */
[----:B-1----:R-:W-:Y:S01]  /*2af0*/  FSETP.GT.AND P2, PT, R17, 8.50705917302346158658e+37, PT ;  /* 0x7e8000001100780b */ /* 0x002fe20003f44000 */
[----:B------:R-:W-:-:S04]  /*2b00*/  FADD R45, R45, 9.9999997473787516356e-06 ;  /* 0x3727c5ac2d2d7421 */ /* 0x000fc80000000000 */
[----:B------:R-:W-:Y:S01]  /*2b10*/  @!P3 FMUL R16, R16, 16777216 ;  /* 0x4b8000001010b820 */ /* 0x000fe20000400000 */
[----:B------:R-:W-:Y:S01]  /*2b20*/  @!P3 FMUL R15, R15, 16777216 ;  /* 0x4b8000000f0fb820 */ /* 0x000fe20000400000 */
[----:B------:R-:W-:Y:S01]  /*2b30*/  FSETP.GEU.AND P3, PT, R17, 1.175494350822287508e-38, PT ;  /* 0x008000001100780b */ /* 0x000fe20003f6e000 */
[----:B------:R-:W1:Y:S01]  /*2b40*/  MUFU.SQRT R45, R45 ;  /* 0x0000002d002d7308 */ /* 0x000e620000002000 */
[----:B------:R-:W-:-:S04]  /*2b50*/  FSEL R19, R44, 1, P2 ;  /* 0x3f8000002c137808 */ /* 0x000fc80001000000 */
[----:B------:R-:W-:Y:S01]  /*2b60*/  @P2 FMUL R17, R17, 0.25 ;  /* 0x3e80000011112820 */ /* 0x000fe20000400000 */
[----:B0-----:R-:W-:-:S06]  /*2b70*/  FSETP.GT.AND P2, PT, R14, 8.50705917302346158658e+37, PT ;  /* 0x7e8000000e00780b */ /* 0x001fcc0003f44000 */
[----:B------:R-:W-:Y:S01]  /*2b80*/  @!P3 FMUL R17, R17, 16777216 ;  /* 0x4b8000001111b820 */ /* 0x000fe20000400000 */
[----:B------:R-:W-:Y:S01]  /*2b90*/  @!P3 FMUL R19, R19, 16777216 ;  /* 0x4b8000001313b820 */ /* 0x000fe20000400000 */
[----:B------:R-:W-:Y:S02]  /*2ba0*/  FSETP.GEU.AND P3, PT, R14, 1.175494350822287508e-38, PT ;  /* 0x008000000e00780b */ /* 0x000fe40003f6e000 */
[----:B------:R-:W-:-:S03]  /*2bb0*/  FSEL R18, R44, 1, P2 ;  /* 0x3f8000002c127808 */ /* 0x000fc60001000000 */
[----:B------:R-:W-:Y:S01]  /*2bc0*/  @P2 FMUL R14, R14, 0.25 ;  /* 0x3e8000000e0e2820 */ /* 0x000fe20000400000 */
[----:B-1----:R-:W-:-:S07]  /*2bd0*/  FSETP.GT.AND P2, PT, R45, 8.50705917302346158658e+37, PT ;  /* 0x7e8000002d00780b */ /* 0x002fce0003f44000 */
[----:B------:R-:W-:Y:S01]  /*2be0*/  @!P3 FMUL R14, R14, 16777216 ;  /* 0x4b8000000e0eb820 */ /* 0x000fe20000400000 */
[----:B------:R-:W-:Y:S01]  /*2bf0*/  @!P3 FMUL R18, R18, 16777216 ;  /* 0x4b8000001212b820 */ /* 0x000fe20000400000 */
[C---:B------:R-:W-:Y:S02]  /*2c00*/  FSETP.GEU.AND P3, PT, R45.reuse, 1.175494350822287508e-38, PT ;  /* 0x008000002d00780b */ /* 0x040fe40003f6e000 */
[----:B------:R-:W-:Y:S02]  /*2c10*/  FSEL R21, R44, 1, P2 ;  /* 0x3f8000002c157808 */ /* 0x000fe40001000000 */
[----:B------:R-:W-:Y:S01]  /*2c20*/  @P2 FMUL R45, R45, 0.25 ;  /* 0x3e8000002d2d2820 */ /* 0x000fe20000400000 */
[----:B------:R-:W-:Y:S01]  /*2c30*/  ISETP.GE.U32.AND P2, PT, R42, 0x80, PT ;  /* 0x000000802a00780c */ /* 0x000fe20003f46070 */
[----:B------:R-:W-:Y:S02]  /*2c40*/  IMAD.MOV.U32 R10, RZ, RZ, RZ ;  /* 0x000000ffff0a7224 */ /* 0x000fe400078e00ff */
[----:B------:R-:W-:-:S10]  /*2c50*/  IMAD.WIDE R8, R41, 0x4, R12 ;  /* 0x0000000429087825 */ /* 0x000fd400078e020c */
[----:B------:R-:W2:Y:S02]  /*2c60*/  @!P2 LDG.E.EL R10, desc[UR4][R8.64+-0x100] ;  /* 0xffff0004080aa981 */ /* 0x000ea4000c2e1900 */
[----:B--2---:R-:W-:-:S05]  /*2c70*/  SEL R10, R10, RZ, !P2 ;  /* 0x000000ff0a0a7207 */ /* 0x004fca0005000000 */
[----:B------:R-:W-:Y:S01]  /*2c80*/  FADD R11, R10, 9.9999997473787516356e-06 ;  /* 0x3727c5ac0a0b7421 */ /* 0x000fe20000000000 */
[----:B------:R-:W-:-:S06]  /*2c90*/  IMAD.MOV.U32 R10, RZ, RZ, RZ ;  /* 0x000000ffff0a7224 */ /* 0x000fcc00078e00ff */
[----:B------:R-:W2:Y:S02]  /*2ca0*/  @!P2 LDG.E.EL R10, desc[UR4][R8.64+-0x100] ;  /* 0xffff0004080aa981 */ /* 0x000ea4000c2e1900 */
[----:B--2---:R-:W-:-:S05]  /*2cb0*/  SEL R10, R10, RZ, !P2 ;  /* 0x000000ff0a0a7207 */ /* 0x004fca0005000000 */
[----:B------:R-:W-:Y:S01]  /*2cc0*/  FADD R12, R10, 9.9999997473787516356e-06 ;  /* 0x3727c5ac0a0c7421 */ /* 0x000fe20000000000 */
[----:B------:R-:W-:-:S06]  /*2cd0*/  IMAD.MOV.U32 R10, RZ, RZ, RZ ;  /* 0x000000ffff0a7224 */ /* 0x000fcc00078e00ff */
[----:B------:R-:W2:Y:S01]  /*2ce0*/  @!P2 LDG.E.EL R10, desc[UR4][R8.64+-0x100] ;  /* 0xffff0004080aa981 */ /* 0x000ea2000c2e1900 */
[----:B------:R0:W1:Y:S01]  /*2cf0*/  MUFU.SQRT R52, R11 ;  /* 0x0000000b00347308 */ /* 0x0000620000002000 */
[----:B------:R-:W-:Y:S01]  /*2d00*/  @!P3 FMUL R45, R45, 16777216 ;  /* 0x4b8000002d2db820 */ /* 0x000fe20000400000 */
[----:B------:R-:W-:Y:S01]  /*2d10*/  @!P3 FMUL R21, R21, 16777216 ;  /* 0x4b8000001515b820 */ /* 0x000fe20000400000 */
[----:B--2---:R-:W-:-:S05]  /*2d20*/  SEL R10, R10, RZ, !P2 ;  /* 0x000000ff0a0a7207 */ /* 0x004fca0005000000 */
[----:B0-----:R-:W-:Y:S01]  /*2d30*/  FADD R11, R10, 9.9999997473787516356e-06 ;  /* 0x3727c5ac0a0b7421 */ /* 0x001fe20000000000 */
[----:B------:R-:W-:-:S06]  /*2d40*/  IMAD.MOV.U32 R10, RZ, RZ, RZ ;  /* 0x000000ffff0a7224 */ /* 0x000fcc00078e00ff */
[----:B------:R0:W2:Y:S01]  /*2d50*/  @!P2 LDG.E.EL R10, desc[UR4][R8.64+-0x100] ;  /* 0xffff0004080aa981 */ /* 0x0000a2000c2e1900 */
[----:B------:R-:W3:Y:S01]  /*2d60*/  MUFU.SQRT R54, R12 ;  /* 0x0000000c00367308 */ /* 0x000ee20000002000 */
[C---:B-1----:R-:W-:Y:S02]  /*2d70*/  FSETP.GT.AND P3, PT, R52.reuse, 8.50705917302346158658e+37, PT ;  /* 0x7e8000003400780b */ /* 0x042fe40003f64000 */
[----:B------:R-:W-:Y:S02]  /*2d80*/  P2R R61, PR, RZ, 0x1 ;  /* 0x00000001ff3d7803 */ /* 0x000fe40000000000 */
[----:B------:R-:W-:Y:S02]  /*2d90*/  FSETP.GEU.AND P0, PT, R52, 1.175494350822287508e-38, PT ;  /* 0x008000003400780b */ /* 0x000fe40003f0e000 */
[----:B------:R-:W-:Y:S01]  /*2da0*/  FSEL R22, R44, 1, P3 ;  /* 0x3f8000002c167808 */ /* 0x000fe20001800000 */
[----:B------:R-:W1:Y:S06]  /*2db0*/  MUFU.SQRT R55, R11 ;  /* 0x0000000b00377308 */ /* 0x000e6c0000002000 */
[----:B------:R-:W-:Y:S01]  /*2dc0*/  @P3 FMUL R52, R52, 0.25 ;  /* 0x3e80000034343820 */ /* 0x000fe20000400000 */
[----:B---3--:R-:W-:-:S02]  /*2dd0*/  FSETP.GT.AND P3, PT, R54, 8.50705917302346158658e+37, PT ;  /* 0x7e8000003600780b */ /* 0x008fc40003f64000 */
[----:B------:R-:W-:Y:S02]  /*2de0*/  P2R R13, PR, RZ, 0x1 ;  /* 0x00000001ff0d7803 */ /* 0x000fe40000000000 */
[----:B------:R-:W-:Y:S02]  /*2df0*/  FSETP.GEU.AND P0, PT, R54, 1.175494350822287508e-38, PT ;  /* 0x008000003600780b */ /* 0x000fe40003f0e000 */
[----:B------:R-:W-:-:S07]  /*2e00*/  FSEL R23, R44, 1, P3 ;  /* 0x3f8000002c177808 */ /* 0x000fce0001800000 */
[----:B------:R-:W-:Y:S01]  /*2e10*/  @P3 FMUL R54, R54, 0.25 ;  /* 0x3e80000036363820 */ /* 0x000fe20000400000 */
[C---:B-1----:R-:W-:Y:S02]  /*2e20*/  FSETP.GT.AND P3, PT, R55.reuse, 8.50705917302346158658e+37, PT ;  /* 0x7e8000003700780b */ /* 0x042fe40003f64000 */
[----:B------:R-:W-:Y:S02]  /*2e30*/  P2R R12, PR, RZ, 0x1 ;  /* 0x00000001ff0c7803 */ /* 0x000fe40000000000 */
[----:B------:R-:W-:Y:S02]  /*2e40*/  FSETP.GEU.AND P0, PT, R55, 1.175494350822287508e-38, PT ;  /* 0x008000003700780b */ /* 0x000fe40003f0e000 */
[----:B------:R-:W-:-:S07]  /*2e50*/  FSEL R42, R44, 1, P3 ;  /* 0x3f8000002c2a7808 */ /* 0x000fce0001800000 */
[----:B------:R-:W-:Y:S01]  /*2e60*/  @P3 FMUL R55, R55, 0.25 ;  /* 0x3e80000037373820 */ /* 0x000fe20000400000 */
[----:B------:R-:W-:Y:S02]  /*2e70*/  P2R R11, PR, RZ, 0x1 ;  /* 0x00000001ff0b7803 */ /* 0x000fe40000000000 */
[----:B------:R-:W-:Y:S01]  /*2e80*/  P2R R60, PR, RZ, 0x4 ;  /* 0x00000004ff3c7803 */ /* 0x000fe20000000000 */
[----:B0-----:R-:W-:Y:S02]  /*2e90*/  IMAD.MOV.U32 R8, RZ, RZ, RZ ;  /* 0x000000ffff087224 */ /* 0x001fe400078e00ff */
[----:B------:R-:W-:Y:S01]  /*2ea0*/  IMAD.WIDE R2, R41, 0x4, R2 ;  /* 0x0000000429027825 */ /* 0x000fe200078e0202 */
[----:B--2---:R-:W-:-:S05]  /*2eb0*/  SEL R10, R10, RZ, !P2 ;  /* 0x000000ff0a0a7207 */ /* 0x004fca0005000000 */
[----:B------:R-:W-:-:S04]  /*2ec0*/  FADD R10, R10, 9.9999997473787516356e-06 ;  /* 0x3727c5ac0a0a7421 */ /* 0x000fc80000000000 */
[----:B------:R-:W0:Y:S01]  /*2ed0*/  MUFU.SQRT R84, R10 ;  /* 0x0000000a00547308 */ /* 0x000e220000002000 */
[----:B------:R-:W-:Y:S02]  /*2ee0*/  ISETP.NE.AND P2, PT, R11, RZ, PT ;  /* 0x000000ff0b00720c */ /* 0x000fe40003f45270 */
[----:B------:R-:W-:Y:S02]  /*2ef0*/  LOP3.LUT R11, R41, 0xffffffe0, RZ, 0xc0, !PT ;  /* 0xffffffe0290b7812 */ /* 0x000fe400078ec0ff */
[C---:B0-----:R-:W-:Y:S02]  /*2f00*/  FSETP.GT.AND P3, PT, R84.reuse, 8.50705917302346158658e+37, PT ;  /* 0x7e8000005400780b */ /* 0x041fe40003f64000 */
[----:B------:R-:W-:Y:S02]  /*2f10*/  FSETP.GEU.AND P0, PT, R84, 1.175494350822287508e-38, PT ;  /* 0x008000005400780b */ /* 0x000fe40003f0e000 */
[----:B------:R-:W-:-:S09]  /*2f20*/  FSEL R53, R44, 1, P3 ;  /* 0x3f8000002c357808 */ /* 0x000fd20001800000 */
[----:B------:R-:W-:Y:S01]  /*2f30*/  @P3 FMUL R84, R84, 0.25 ;  /* 0x3e80000054543820 */ /* 0x000fe20000400000 */
[----:B------:R-:W-:-:S13]  /*2f40*/  ISETP.NE.AND P3, PT, R11, 0xc0, PT ;  /* 0x000000c00b00780c */ /* 0x000fda0003f65270 */
[----:B------:R-:W2:Y:S01]  /*2f50*/  @!P3 LDG.E.EL R8, desc[UR4][R2.64+-0x300] ;  /* 0xfffd00040208b981 */ /* 0x000ea2000c2e1900 */
[----:B------:R-:W-:Y:S02]  /*2f60*/  P2R R59, PR, RZ, 0x4 ;  /* 0x00000004ff3b7803 */ /* 0x000fe40000000000 */
[----:B------:R-:W-:Y:S01]  /*2f70*/  ISETP.NE.AND P2, PT, R12, RZ, PT ;  /* 0x000000ff0c00720c */ /* 0x000fe20003f45270 */
[----:B------:R-:W-:-:S06]  /*2f80*/  IMAD.MOV.U32 R12, RZ, RZ, RZ ;  /* 0x000000ffff0c7224 */ /* 0x000fcc00078e00ff */
[----:B------:R-:W3:Y:S01]  /*2f90*/  @!P3 LDG.E.EL R12, desc[UR4][R2.64+-0x300] ;  /* 0xfffd0004020cb981 */ /* 0x000ee2000c2e1900 */
[----:B--2---:R-:W-:-:S05]  /*2fa0*/  SEL R8, R8, RZ, !P3 ;  /* 0x000000ff08087207 */ /* 0x004fca0005800000 */
[----:B------:R-:W-:Y:S01]  /*2fb0*/  FADD R10, R8, 9.9999997473787516356e-06 ;  /* 0x3727c5ac080a7421 */ /* 0x000fe20000000000 */
[----:B------:R-:W-:-:S06]  /*2fc0*/  IMAD.MOV.U32 R8, RZ, RZ, RZ ;  /* 0x000000ffff087224 */ /* 0x000fcc00078e00ff */
[----:B------:R-:W2:Y:S01]  /*2fd0*/  @!P3 LDG.E.EL R8, desc[UR4][R2.64+-0x300] ;  /* 0xfffd00040208b981 */ /* 0x000ea2000c2e1900 */
[----:B---3--:R-:W-:-:S05]  /*2fe0*/  SEL R9, R12, RZ, !P3 ;  /* 0x000000ff0c097207 */ /* 0x008fca0005800000 */
[----:B------:R-:W-:-:S04]  /*2ff0*/  FADD R9, R9, 9.9999997473787516356e-06 ;  /* 0x3727c5ac09097421 */ /* 0x000fc80000000000 */
[----:B------:R0:W1:Y:S01]  /*3000*/  MUFU.SQRT R86, R9 ;  /* 0x0000000900567308 */ /* 0x0000620000002000 */
[----:B--2---:R-:W-:-:S05]  /*3010*/  SEL R8, R8, RZ, !P3 ;  /* 0x000000ff08087207 */ /* 0x004fca0005800000 */
[----:B0-----:R-:W-:Y:S01]  /*3020*/  FADD R9, R8, 9.9999997473787516356e-06 ;  /* 0x3727c5ac08097421 */ /* 0x001fe20000000000 */
[----:B------:R-:W-:-:S06]  /*3030*/  IMAD.MOV.U32 R8, RZ, RZ, RZ ;  /* 0x000000ffff087224 */ /* 0x000fcc00078e00ff */
[----:B------:R-:W2:Y:S01]  /*3040*/  @!P3 LDG.E.EL R8, desc[UR4][R2.64+-0x300] ;  /* 0xfffd00040208b981 */ /* 0x000ea2000c2e1900 */
[----:B------:R0:W3:Y:S01]  /*3050*/  MUFU.SQRT R91, R10 ;  /* 0x0000000a005b7308 */ /* 0x0000e20000002000 */
[C---:B-1----:R-:W-:Y:S02]  /*3060*/  FSETP.GT.AND P6, PT, R86.reuse, 8.50705917302346158658e+37, PT ;  /* 0x7e8000005600780b */ /* 0x042fe40003fc4000 */
[----:B------:R-:W-:Y:S02]  /*3070*/  P2R R64, PR, RZ, 0x20 ;  /* 0x00000020ff407803 */ /* 0x000fe40000000000 */
[----:B------:R-:W-:Y:S02]  /*3080*/  FSETP.GEU.AND P5, PT, R86, 1.175494350822287508e-38, PT ;  /* 0x008000005600780b */ /* 0x000fe40003fae000 */
[----:B------:R-:W-:Y:S01]  /*3090*/  FSEL R71, R44, 1, P6 ;  /* 0x3f8000002c477808 */ /* 0x000fe20003000000 */
[----:B------:R-:W1:Y:S01]  /*30a0*/  MUFU.SQRT R92, R9 ;  /* 0x00000009005c7308 */ /* 0x000e620000002000 */
[----:B------:R-:W-:Y:S01]  /*30b0*/  P2R R58, PR, RZ, 0x4 ;  /* 0x00000004ff3a7803 */ /* 0x000fe20000000000 */
[----:B0-----:R-:W0:Y:S04]  /*30c0*/  LDC.64 R10, c[0x0][0x250] ;  /* 0x00009400ff0a7b82 */ /* 0x001e280000000a00 */
[----:B------:R-:W-:Y:S01]  /*30d0*/  @P6 FMUL R86, R86, 0.25 ;  /* 0x3e80000056566820 */ /* 0x000fe20000400000 */
[----:B---3--:R-:W-:-:S02]  /*30e0*/  FSETP.GT.AND P6, PT, R91, 8.50705917302346158658e+37, PT ;  /* 0x7e8000005b00780b */ /* 0x008fc40003fc4000 */
[----:B------:R-:W-:Y:S02]  /*30f0*/  P2R R56, PR, RZ, 0x2 ;  /* 0x00000002ff387803 */ /* 0x000fe40000000000 */
[----:B------:R-:W-:Y:S02]  /*3100*/  ISETP.NE.AND P2, PT, R13, RZ, PT ;  /* 0x000000ff0d00720c */ /* 0x000fe40003f45270 */
[----:B------:R-:W-:Y:S02]  /*3110*/  FSETP.GEU.AND P1, PT, R91, 1.175494350822287508e-38, PT ;  /* 0x008000005b00780b */ /* 0x000fe40003f2e000 */
[----:B------:R-:W-:Y:S02]  /*3120*/  FSEL R72, R44, 1, P6 ;  /* 0x3f8000002c487808 */ /* 0x000fe40003000000 */
[----:B------:R-:W-:-:S03]  /*3130*/  P2R R13, PR, RZ, 0x4 ;  /* 0x00000004ff0d7803 */ /* 0x000fc60000000000 */
[----:B------:R-:W-:Y:S01]  /*3140*/  @P6 FMUL R91, R91, 0.25 ;  /* 0x3e8000005b5b6820 */ /* 0x000fe20000400000 */
[C---:B-1----:R-:W-:Y:S02]  /*3150*/  FSETP.GT.AND P6, PT, R92.reuse, 8.50705917302346158658e+37, PT ;  /* 0x7e8000005c00780b */ /* 0x042fe40003fc4000 */
[----:B------:R-:W-:Y:S02]  /*3160*/  FSETP.GEU.AND P4, PT, R92, 1.175494350822287508e-38, PT ;  /* 0x008000005c00780b */ /* 0x000fe40003f8e000 */
[----:B------:R-:W-:-:S09]  /*3170*/  FSEL R85, R44, 1, P6 ;  /* 0x3f8000002c557808 */ /* 0x000fd20003000000 */
[----:B------:R-:W-:Y:S01]  /*3180*/  @P6 FMUL R92, R92, 0.25 ;  /* 0x3e8000005c5c6820 */ /* 0x000fe20000400000 */
[----:B------:R-:W-:Y:S01]  /*3190*/  @!P0 FMUL R84, R84, 16777216 ;  /* 0x4b80000054548820 */ /* 0x000fe20000400000 */
[----:B------:R-:W-:Y:S01]  /*31a0*/  @!P0 FMUL R53, R53, 16777216 ;  /* 0x4b80000035358820 */ /* 0x000fe20000400000 */
[----:B------:R-:W-:Y:S01]  /*31b0*/  ISETP.NE.AND P0, PT, R61, RZ, PT ;  /* 0x000000ff3d00720c */ /* 0x000fe20003f05270 */
[----:B------:R-:W-:Y:S01]  /*31c0*/  @!P5 FMUL R86, R86, 16777216 ;  /* 0x4b8000005656d820 */ /* 0x000fe20000400000 */
[----:B------:R-:W-:Y:S01]  /*31d0*/  @!P5 FMUL R71, R71, 16777216 ;  /* 0x4b8000004747d820 */ /* 0x000fe20000400000 */
[----:B------:R-:W-:Y:S02]  /*31e0*/  ISETP.NE.AND P5, PT, R64, RZ, PT ;  /* 0x000000ff4000720c */ /* 0x000fe40003fa5270 */
[----:B------:R-:W-:Y:S02]  /*31f0*/  CS2R R62, SRZ ;  /* 0x00000000003e7805 */ /* 0x000fe4000001ff00 */
[----:B------:R-:W-:-:S02]  /*3200*/  CS2R R64, SRZ ;  /* 0x0000000000407805 */ /* 0x000fc4000001ff00 */
[----:B------:R-:W-:Y:S01]  /*3210*/  CS2R R66, SRZ ;  /* 0x0000000000427805 */ /* 0x000fe2000001ff00 */
[----:B------:R-:W-:Y:S01]  /*3220*/  @!P1 FMUL R91, R91, 16777216 ;  /* 0x4b8000005b5b9820 */ /* 0x000fe20000400000 */
[----:B------:R-:W-:Y:S01]  /*3230*/  @!P1 FMUL R72, R72, 16777216 ;  /* 0x4b80000048489820 */ /* 0x000fe20000400000 */
[----:B------:R-:W-:Y:S02]  /*3240*/  CS2R R76, SRZ ;  /* 0x00000000004c7805 */ /* 0x000fe4000001ff00 */
[----:B------:R-:W-:Y:S02]  /*3250*/  CS2R R80, SRZ ;  /* 0x0000000000507805 */ /* 0x000fe4000001ff00 */
[----:B------:R-:W-:Y:S02]  /*3260*/  CS2R R78, SRZ ;  /* 0x00000000004e7805 */ /* 0x000fe4000001ff00 */
[----:B------:R-:W-:Y:S01]  /*3270*/  ISETP.NE.AND P1, PT, R56, RZ, PT ;  /* 0x000000ff3800720c */ /* 0x000fe20003f25270 */
[----:B------:R-:W-:-:S02]  /*3280*/  IMAD.MOV.U32 R56, RZ, RZ, RZ ;  /* 0x000000ffff387224 */ /* 0x000fc400078e00ff */
[----:B------:R-:W-:Y:S01]  /*3290*/  IMAD.MOV.U32 R83, RZ, RZ, RZ ;  /* 0x000000ffff537224 */ /* 0x000fe200078e00ff */
[----:B------:R-:W-:Y:S01]  /*32a0*/  CS2R R74, SRZ ;  /* 0x00000000004a7805 */ /* 0x000fe2000001ff00 */
[----:B------:R-:W-:Y:S01]  /*32b0*/  IMAD.MOV.U32 R70, RZ, RZ, RZ ;  /* 0x000000ffff467224 */ /* 0x000fe200078e00ff */
[----:B------:R-:W-:Y:S01]  /*32c0*/  CS2R R68, SRZ ;  /* 0x0000000000447805 */ /* 0x000fe2000001ff00 */
[----:B------:R-:W-:Y:S01]  /*32d0*/  IMAD.MOV.U32 R73, RZ, RZ, RZ ;  /* 0x000000ffff497224 */ /* 0x000fe200078e00ff */
[----:B------:R-:W-:Y:S01]  /*32e0*/  CS2R R88, SRZ ;  /* 0x0000000000587805 */ /* 0x000fe2000001ff00 */
[----:B------:R-:W-:Y:S02]  /*32f0*/  IMAD.MOV.U32 R87, RZ, RZ, RZ ;  /* 0x000000ffff577224 */ /* 0x000fe400078e00ff */
[----:B------:R-:W-:Y:S02]  /*3300*/  IMAD.MOV.U32 R90, RZ, RZ, RZ ;  /* 0x000000ffff5a7224 */ /* 0x000fe400078e00ff */
[----:B------:R-:W-:Y:S01]  /*3310*/  IMAD.WIDE R30, R41, 0x4, R30 ;  /* 0x00000004291e7825 */ /* 0x000fe200078e021e */
[----:B------:R-:W-:-:S04]  /*3320*/  CS2R R96, SRZ ;  /* 0x0000000000607805 */ /* 0x000fc8000001ff00 */
[----:B------:R-:W3:Y:S01]  /*3330*/  @!P3 LDG.E.EL R89, desc[UR4][R30.64+-0x300] ;  /* 0xfffd00041e59b981 */ /* 0x000ee2000c2e1900 */
[----:B------:R-:W-:-:S03]  /*3340*/  IMAD.WIDE R24, R41, 0x4, R24 ;  /* 0x0000000429187825 */ /* 0x000fc600078e0218 */
[----:B------:R-:W4:Y:S01]  /*3350*/  @!P3 LDG.E.EL R87, desc[UR4][R30.64+-0x300] ;  /* 0xfffd00041e57b981 */ /* 0x000f22000c2e1900 */
[----:B------:R-:W-:-:S03]  /*3360*/  @!P4 FMUL R92, R92, 16777216 ;  /* 0x4b8000005c5cc820 */ /* 0x000fc60000400000 */
[----:B------:R-:W5:Y:S01]  /*3370*/  @!P3 LDG.E.EL R88, desc[UR4][R30.64+-0x300] ;  /* 0xfffd00041e58b981 */ /* 0x000f62000c2e1900 */
[----:B------:R-:W-:-:S03]  /*3380*/  @!P4 FMUL R85, R85, 16777216 ;  /* 0x4b8000005555c820 */ /* 0x000fc60000400000 */
[----:B------:R1:W3:Y:S01]  /*3390*/  @!P3 LDG.E.EL R90, desc[UR4][R30.64+-0x300] ;  /* 0xfffd00041e5ab981 */ /* 0x0002e2000c2e1900 */
[----:B------:R-:W-:Y:S02]  /*33a0*/  CS2R R94, SRZ ;  /* 0x00000000005e7805 */ /* 0x000fe4000001ff00 */
[----:B------:R-:W-:Y:S02]  /*33b0*/  CS2R R98, SRZ ;  /* 0x0000000000627805 */ /* 0x000fe4000001ff00 */
[----:B------:R-:W-:Y:S01]  /*33c0*/  ISETP.NE.AND P4, PT, R57, RZ, PT ;  /* 0x000000ff3900720c */ /* 0x000fe20003f85270 */
[----:B------:R-:W3:Y:S01]  /*33d0*/  @!P3 LDG.E.EL R96, desc[UR4][R24.64+-0x300] ;  /* 0xfffd00041860b981 */ /* 0x000ee2000c2e1900 */
[----:B------:R-:W0:Y:S03]  /*33e0*/  MUFU.RCP R57, R14 ;  /* 0x0000000e00397308 */ /* 0x000e260000001000 */
[----:B------:R-:W3:Y:S01]  /*33f0*/  @!P3 LDG.E.EL R95, desc[UR4][R24.64+-0x300] ;  /* 0xfffd0004185fb981 */ /* 0x000ee2000c2e1900 */
[----:B-1----:R-:W-:-:S03]  /*3400*/  CS2R R30, SRZ ;  /* 0x00000000001e7805 */ /* 0x002fc6000001ff00 */
[----:B------:R-:W3:Y:S04]  /*3410*/  @!P3 LDG.E.EL R97, desc[UR4][R24.64+-0x300] ;  /* 0xfffd00041861b981 */ /* 0x000ee8000c2e1900 */
[----:B------:R-:W3:Y:S01]  /*3420*/  @!P3 LDG.E.EL R94, desc[UR4][R24.64+-0x300] ;  /* 0xfffd0004185eb981 */ /* 0x000ee2000c2e1900 */
[----:B0-----:R-:W-:Y:S01]  /*3430*/  FMUL R57, R57, R18 ;  /* 0x0000001239397220 */ /* 0x001fe20000400000 */
[----:B--2---:R-:W-:-:S05]  /*3440*/  SEL R8, R8, RZ, !P3 ;  /* 0x000000ff08087207 */ /* 0x004fca0005800000 */
[----:B------:R-:W-:-:S04]  /*3450*/  FADD R8, R8, 9.9999997473787516356e-06 ;  /* 0x3727c5ac08087421 */ /* 0x000fc80000000000 */
[----:B------:R0:W1:Y:S02]  /*3460*/  MUFU.SQRT R93, R8 ;  /* 0x00000008005d7308 */ /* 0x0000640000002000 */
[----:B0-----:R-:W0:Y:S01]  /*3470*/  LDC.64 R8, c[0x0][0x240] ;  /* 0x00009000ff087b82 */ /* 0x001e220000000a00 */
[C---:B-1----:R-:W-:Y:S02]  /*3480*/  FSETP.GT.AND P2, PT, R93.reuse, 8.50705917302346158658e+37, PT ;  /* 0x7e8000005d00780b */ /* 0x042fe40003f44000 */
[----:B------:R-:W-:Y:S02]  /*3490*/  FSETP.GEU.AND P6, PT, R93, 1.175494350822287508e-38, PT ;  /* 0x008000005d00780b */ /* 0x000fe40003fce000 */
[----:B------:R-:W-:-:S09]  /*34a0*/  FSEL R82, R44, 1, P2 ;  /* 0x3f8000002c527808 */ /* 0x000fd20001000000 */
[----:B------:R-:W-:Y:S01]  /*34b0*/  @P2 FMUL R93, R93, 0.25 ;  /* 0x3e8000005d5d2820 */ /* 0x000fe20000400000 */
[----:B------:R-:W-:Y:S02]  /*34c0*/  ISETP.NE.AND P2, PT, R13, RZ, PT ;  /* 0x000000ff0d00720c */ /* 0x000fe40003f45270 */
[----:B------:R-:W1:Y:S11]  /*34d0*/  LDC.64 R12, c[0x0][0x258] ;  /* 0x00009600ff0c7b82 */ /* 0x000e760000000a00 */
[----:B------:R-:W-:Y:S01]  /*34e0*/  @!P2 FMUL R52, R52, 16777216 ;  /* 0x4b8000003434a820 */ /* 0x000fe20000400000 */
[----:B------:R-:W-:Y:S01]  /*34f0*/  @!P2 FMUL R22, R22, 16777216 ;  /* 0x4b8000001616a820 */ /* 0x000fe20000400000 */
[----:B------:R-:W-:-:S13]  /*3500*/  ISETP.NE.AND P2, PT, R58, RZ, PT ;  /* 0x000000ff3a00720c */ /* 0x000fda0003f45270 */
[----:B------:R-:W-:Y:S01]  /*3510*/  @!P2 FMUL R54, R54, 16777216 ;  /* 0x4b8000003636a820 */ /* 0x000fe20000400000 */
[----:B------:R-:W-:Y:S01]  /*3520*/  @!P2 FMUL R23, R23, 16777216 ;  /* 0x4b8000001717a820 */ /* 0x000fe20000400000 */
[----:B------:R-:W-:Y:S01]  /*3530*/  ISETP.NE.AND P2, PT, R59, RZ, PT ;  /* 0x000000ff3b00720c */ /* 0x000fe20003f45270 */
[----:B0-----:R-:W-:-:S12]  /*3540*/  IMAD.WIDE R2, R43, 0x4, R8 ;  /* 0x000000042b027825 */ /* 0x001fd800078e0208 */
[----:B------:R-:W-:Y:S01]  /*3550*/  @!P2 FMUL R55, R55, 16777216 ;  /* 0x4b8000003737a820 */ /* 0x000fe20000400000 */
[----:B------:R-:W-:Y:S01]  /*3560*/  @!P2 FMUL R42, R42, 16777216 ;  /* 0x4b8000002a2aa820 */ /* 0x000fe20000400000 */
[----:B------:R-:W-:Y:S01]  /*3570*/  ISETP.NE.AND P2, PT, R60, RZ, PT ;  /* 0x000000ff3c00720c */ /* 0x000fe20003f45270 */
[----:B------:R-:W-:Y:S01]  /*3580*/  IMAD.WIDE R8, R41, 0x4, R8 ;  /* 0x0000000429087825 */ /* 0x000fe200078e0208 */
[----:B------:R-:W2:Y:S01]  /*3590*/  @!P0 LDG.E.EL R63, desc[UR4][R2.64+-0x100] ;  /* 0xffff0004023f8981 */ /* 0x000ea2000c2e1900 */
[----:B------:R-:W-:Y:S02]  /*35a0*/  CS2R R60, SRZ ;  /* 0x00000000003c7805 */ /* 0x000fe4000001ff00 */
[----:B------:R-:W-:Y:S01]  /*35b0*/  IMAD.MOV.U32 R59, RZ, RZ, RZ ;  /* 0x000000ffff3b7224 */ /* 0x000fe200078e00ff */
[----:B------:R-:W2:Y:S04]  /*35c0*/  @!P0 LDG.E.EL R65, desc[UR4][R2.64+-0x100] ;  /* 0xffff000402418981 */ /* 0x000ea8000c2e1900 */
[----:B------:R-:W2:Y:S04]  /*35d0*/  @!P0 LDG.E.EL R66, desc[UR4][R2.64+-0x100] ;  /* 0xffff000402428981 */ /* 0x000ea8000c2e1900 */
[----:B------:R0:W2:Y:S04]  /*35e0*/  @!P0 LDG.E.EL R62, desc[UR4][R2.64+-0x100] ;  /* 0xffff0004023e8981 */ /* 0x0000a8000c2e1900 */
[----:B------:R-:W2:Y:S04]  /*35f0*/  @!P2 LDG.E.EL R76, desc[UR4][R8.64+-0x100] ;  /* 0xffff0004084ca981 */ /* 0x000ea8000c2e1900 */
[----:B------:R-:W2:Y:S01]  /*3600*/  @!P2 LDG.E.EL R77, desc[UR4][R8.64+-0x100] ;  /* 0xffff0004084da981 */ /* 0x000ea2000c2e1900 */
[----:B0-----:R-:W-:-:S03]  /*3610*/  IMAD.WIDE R2, R43, 0x4, R10 ;  /* 0x000000042b027825 */ /* 0x001fc600078e020a */
[----:B------:R-:W4:Y:S04]  /*3620*/  @!P2 LDG.E.EL R80, desc[UR4][R8.64+-0x100] ;  /* 0xffff00040850a981 */ /* 0x000f28000c2e1900 */
[----:B------:R1:W5:Y:S04]  /*3630*/  @!P2 LDG.E.EL R79, desc[UR4][R8.64+-0x100] ;  /* 0xffff0004084fa981 */ /* 0x000368000c2e1900 */
[----:B------:R-:W5:Y:S04]  /*3640*/  @!P0 LDG.E.EL R56, desc[UR4][R2.64+-0x100] ;  /* 0xffff000402388981 */ /* 0x000f68000c2e1900 */
[----:B------:R-:W5:Y:S01]  /*3650*/  @!P0 LDG.E.EL R59, desc[UR4][R2.64+-0x100] ;  /* 0xffff0004023b8981 */ /* 0x000f62000c2e1900 */
[----:B-1----:R-:W-:-:S03]  /*3660*/  IMAD.WIDE R8, R43, 0x4, R12 ;  /* 0x000000042b087825 */ /* 0x002fc600078e020c */
[----:B------:R-:W5:Y:S01]  /*3670*/  @!P0 LDG.E.EL R60, desc[UR4][R2.64+-0x100] ;  /* 0xffff0004023c8981 */ /* 0x000f62000c2e1900 */
[----:B------:R-:W-:-:S03]  /*3680*/  IMAD.MOV.U32 R43, RZ, RZ, RZ ;  /* 0x000000ffff2b7224 */ /* 0x000fc600078e00ff */
[----:B------:R0:W5:Y:S01]  /*3690*/  @!P0 LDG.E.EL R61, desc[UR4][R2.64+-0x100] ;  /* 0xffff0004023d8981 */ /* 0x000162000c2e1900 */
[C---:B------:R-:W-:Y:S01]  /*36a0*/  IMAD.WIDE R10, R41.reuse, 0x4, R10 ;  /* 0x00000004290a7825 */ /* 0x040fe200078e020a */
[----:B------:R-:W1:Y:S02]  /*36b0*/  MUFU.RCP R44, R16 ;  /* 0x00000010002c7308 */ /* 0x000e640000001000 */
[----:B------:R-:W5:Y:S04]  /*36c0*/  @!P0 LDG.E.EL R64, desc[UR4][R8.64+-0x100] ;  /* 0xffff000408408981 */ /* 0x000f68000c2e1900 */
[----:B------:R-:W5:Y:S01]  /*36d0*/  @!P2 LDG.E.EL R70, desc[UR4][R10.64+-0x100] ;  /* 0xffff00040a46a981 */ /* 0x000f62000c2e1900 */
[----:B0-----:R-:W-:-:S03]  /*36e0*/  IMAD.WIDE R2, R41, 0x4, R12 ;  /* 0x0000000429027825 */ /* 0x001fc600078e020c */
[----:B------:R-:W5:Y:S04]  /*36f0*/  @!P2 LDG.E.EL R75, desc[UR4][R10.64+-0x100] ;  /* 0xffff00040a4ba981 */ /* 0x000f68000c2e1900 */
[----:B------:R-:W5:Y:S04]  /*3700*/  @!P2 LDG.E.EL R43, desc[UR4][R2.64+-0x100] ;  /* 0xffff0004022ba981 */ /* 0x000f68000c2e1900 */
[----:B------:R-:W5:Y:S04]  /*3710*/  @!P2 LDG.E.EL R78, desc[UR4][R2.64+-0x100] ;  /* 0xffff0004024ea981 */ /* 0x000f68000c2e1900 */
[----:B------:R-:W5:Y:S04]  /*3720*/  @!P2 LDG.E.EL R81, desc[UR4][R2.64+-0x100] ;  /* 0xffff00040251a981 */ /* 0x000f68000c2e1900 */
[----:B------:R0:W5:Y:S01]  /*3730*/  @!P2 LDG.E.EL R83, desc[UR4][R2.64+-0x100] ;  /* 0xffff00040253a981 */ /* 0x000162000c2e1900 */
[----:B------:R-:W-:-:S03]  /*3740*/  VIADD R13, R40, 0xffbc0000 ;  /* 0xffbc0000280d7836 */ /* 0x000fc60000000000 */
[----:B------:R-:W5:Y:S04]  /*3750*/  @!P2 LDG.E.EL R74, desc[UR4][R10.64+-0x100] ;  /* 0xffff00040a4aa981 */ /* 0x000f68000c2e1900 */
[----:B------:R1:W5:Y:S01]  /*3760*/  @!P2 LDG.E.EL R73, desc[UR4][R10.64+-0x100] ;  /* 0xffff00040a49a981 */ /* 0x000362000c2e1900 */
[----:B0-----:R-:W0:Y:S03]  /*3770*/  LDC.64 R2, c[0x0][0x238] ;  /* 0x00008e00ff027b82 */ /* 0x001e260000000a00 */
[----:B------:R-:W5:Y:S01]  /*3780*/  @!P0 LDG.E.EL R67, desc[UR4][R8.64+-0x100] ;  /* 0xffff000408438981 */ /* 0x000f62000c2e1900 */
[----:B------:R-:W-:-:S03]  /*3790*/  IMAD.WIDE R28, R13, 0x4, R28 ;  /* 0x000000040d1c7825 */ /* 0x000fc600078e021c */
[----:B------:R-:W5:Y:S01]  /*37a0*/  @!P0 LDG.E.EL R68, desc[UR4][R8.64+-0x100] ;  /* 0xffff000408448981 */ /* 0x000f62000c2e1900 */
[----:B-1----:R-:W-:-:S03]  /*37b0*/  CS2R R10, SRZ ;  /* 0x00000000000a7805 */ /* 0x002fc6000001ff00 */
[----:B------:R1:W5:Y:S01]  /*37c0*/  @!P0 LDG.E.EL R69, desc[UR4][R8.64+-0x100] ;  /* 0xffff000408458981 */ /* 0x000362000c2e1900 */
[----:B------:R-:W-:Y:S01]  /*37d0*/  IMAD.WIDE R40, R41, 0x4, R26 ;  /* 0x0000000429287825 */ /* 0x000fe200078e021a */
[----:B------:R-:W0:Y:S03]  /*37e0*/  MUFU.RCP R58, R17 ;  /* 0x00000011003a7308 */ /* 0x000e260000001000 */
[----:B------:R-:W-:Y:S01]  /*37f0*/  FMUL R44, R44, R15 ;  /* 0x0000000f2c2c7220 */ /* 0x000fe20000400000 */
[----:B-1----:R-:W-:Y:S01]  /*3800*/  CS2R R8, SRZ ;  /* 0x0000000000087805 */ /* 0x002fe2000001ff00 */
[----:B------:R-:W5:Y:S01]  /*3810*/  @!P3 LDG.E.EL R30, desc[UR4][R40.64+-0x300] ;  /* 0xfffd0004281eb981 */ /* 0x000f62000c2e1900 */
[----:B------:R-:W-:Y:S01]  /*3820*/  CS2R R12, SRZ ;  /* 0x00000000000c7805 */ /* 0x000fe2000001ff00 */
[----:B0-----:R-:W-:Y:S02]  /*3830*/  IMAD.WIDE R26, R39, 0x4, R2 ;  /* 0x00000004271a7825 */ /* 0x001fe400078e0202 */
[----:B------:R-:W5:Y:S04]  /*3840*/  @!P3 LDG.E.EL R99, desc[UR4][R40.64+-0x300] ;  /* 0xfffd00042863b981 */ /* 0x000f68000c2e1900 */
[----:B------:R0:W5:Y:S01]  /*3850*/  @!P3 LDG.E.128 R8, desc[UR4][R28.64] ;  /* 0x000000041c08b981 */ /* 0x000162000c1e1d00 */
[----:B------:R-:W-:-:S03]  /*3860*/  CS2R R14, SRZ ;  /* 0x00000000000e7805 */ /* 0x000fc6000001ff00 */
[----:B------:R-:W5:Y:S04]  /*3870*/  @!P3 LDG.E.EL R31, desc[UR4][R40.64+-0x300] ;  /* 0xfffd0004281fb981 */ /* 0x000f68000c2e1900 */
[----:B------:R1:W5:Y:S01]  /*3880*/  @!P2 LDG.E.128 R12, desc[UR4][R26.64] ;  /* 0x000000041a0ca981 */ /* 0x000362000c1e1d00 */
[----:B------:R-:W-:-:S03]  /*3890*/  FMUL R58, R58, R19 ;  /* 0x000000133a3a7220 */ /* 0x000fc60000400000 */
[----:B------:R-:W5:Y:S01]  /*38a0*/  @!P3 LDG.E.EL R98, desc[UR4][R40.64+-0x300] ;  /* 0xfffd00042862b981 */ /* 0x000f62000c2e1900 */
[----:B------:R-:W-:Y:S02]  /*38b0*/  CS2R R16, SRZ ;  /* 0x0000000000107805 */ /* 0x000fe4000001ff00 */
[----:B------:R-:W-:Y:S01]  /*38c0*/  CS2R R18, SRZ ;  /* 0x0000000000127805 */ /* 0x000fe2000001ff00 */
[----:B------:R-:W-:-:S05]  /*38d0*/  IMAD.WIDE R2, R38, 0x4, R2 ;  /* 0x0000000426027825 */ /* 0x000fca00078e0202 */
[----:B------:R0:W5:Y:S01]  /*38e0*/  @!P0 LDG.E.128 R16, desc[UR4][R2.64] ;  /* 0x0000000402108981 */ /* 0x000162000c1e1d00 */
[----:B------:R-:W0:Y:S01]  /*38f0*/  MUFU.RCP R24, R45 ;  /* 0x0000002d00187308 */ /* 0x000e220000001000 */
[----:B------:R-:W-:-:S07]  /*3900*/  @!P6 FMUL R93, R93, 16777216 ;  /* 0x4b8000005d5de820 */ /* 0x000fce0000400000 */
[----:B------:R-:W0:Y:S08]  /*3910*/  MUFU.RCP R25, R52 ;  /* 0x0000003400197308 */ /* 0x000e300000001000 */
[----:B------:R-:W1:Y:S08]  /*3920*/  MUFU.RCP R54, R54 ;  /* 0x0000003600367308 */ /* 0x000e700000001000 */
[----:B------:R-:W1:Y:S01]  /*3930*/  MUFU.RCP R92, R92 ;  /* 0x0000005c005c7308 */ /* 0x000e620000001000 */
[----:B0-----:R-:W-:-:S07]  /*3940*/  FMUL R21, R24, R21 ;  /* 0x0000001518157220 */ /* 0x001fce0000400000 */
[----:B------:R-:W0:Y:S01]  /*3950*/  MUFU.RCP R91, R91 ;  /* 0x0000005b005b7308 */ /* 0x000e220000001000 */
[----:B------:R-:W-:-:S07]  /*3960*/  FMUL R24, R25, R22 ;  /* 0x0000001619187220 */ /* 0x000fce0000400000 */
[----:B------:R-:W0:Y:S01]  /*3970*/  MUFU.RCP R93, R93 ;  /* 0x0000005d005d7308 */ /* 0x000e220000001000 */
[----:B---3--:R-:W-:Y:S01]  /*3980*/  SEL R22, R89, RZ, !P3 ;  /* 0x000000ff59167207 */ /* 0x008fe20005800000 */
[----:B-1----:R-:W-:Y:S01]  /*3990*/  FMUL R25, R54, R23 ;  /* 0x0000001736197220 */ /* 0x002fe20000400000 */
[----:B------:R-:W-:Y:S01]  /*39a0*/  SEL R23, R90, RZ, !P3 ;  /* 0x000000ff5a177207 */ /* 0x000fe20005800000 */
[----:B------:R-:W-:-:S04]  /*39b0*/  @!P6 FMUL R82, R82, 16777216 ;  /* 0x4b8000005252e820 */ /* 0x000fc80000400000 */
[----:B------:R-:W1:Y:S01]  /*39c0*/  MUFU.RCP R86, R86 ;  /* 0x0000005600567308 */ /* 0x000e620000001000 */
[----:B------:R-:W-:Y:S01]  /*39d0*/  FMUL R28, R92, R85 ;  /* 0x000000555c1c7220 */ /* 0x000fe20000400000 */
[----:B0-----:R-:W-:-:S06]  /*39e0*/  FMUL R27, R91, R72 ;  /* 0x000000485b1b7220 */ /* 0x001fcc0000400000 */
[----:B------:R-:W0:Y:S01]  /*39f0*/  MUFU.RCP R55, R55 ;  /* 0x0000003700377308 */ /* 0x000e220000001000 */
[----:B------:R-:W-:Y:S01]  /*3a00*/  FMUL R93, R93, R82 ;  /* 0x000000525d5d7220 */ /* 0x000fe20000400000 */
[----:B-1----:R-:W-:-:S06]  /*3a10*/  FMUL R26, R86, R71 ;  /* 0x00000047561a7220 */ /* 0x002fcc0000400000 */
[----:B------:R-:W1:Y:S01]  /*3a20*/  MUFU.RCP R84, R84 ;  /* 0x0000005400547308 */ /* 0x000e620000001000 */
[----:B0-----:R-:W-:Y:S01]  /*3a30*/  FMUL R42, R55, R42 ;  /* 0x0000002a372a7220 */ /* 0x001fe20000400000 */
[----:B------:R-:W-:-:S04]  /*3a40*/  FSETP.GEU.AND P6, PT, R51, RZ, PT ;  /* 0x000000ff3300720b */ /* 0x000fc80003fce000 */
[----:B------:R-:W-:Y:S01]  /*3a50*/  FSEL R51, R51, RZ, P6 ;  /* 0x000000ff33337208 */ /* 0x000fe20003000000 */
[----:B-1----:R-:W-:Y:S01]  /*3a60*/  FMUL R53, R84, R53 ;  /* 0x0000003554357220 */ /* 0x002fe20000400000 */
[----:B--2---:R-:W-:Y:S02]  /*3a70*/  SEL R77, R77, RZ, !P2 ;  /* 0x000000ff4d4d7207 */ /* 0x004fe40005000000 */
[----:B----4-:R-:W-:Y:S02]  /*3a80*/  SEL R80, R80, RZ, !P2 ;  /* 0x000000ff50507207 */ /* 0x010fe40005000000 */
[----:B-----5:R-:W-:Y:S02]  /*3a90*/  SEL R79, R79, RZ, !P2 ;  /* 0x000000ff4f4f7207 */ /* 0x020fe40005000000 */
[----:B------:R-:W-:Y:S02]  /*3aa0*/  SEL R78, R78, RZ, !P2 ;  /* 0x000000ff4e4e7207 */ /* 0x000fe40005000000 */
[----:B------:R-:W-:-:S02]  /*3ab0*/  SEL R81, R81, RZ, !P2 ;  /* 0x000000ff51517207 */ /* 0x000fc40005000000 */
[----:B------:R-:W-:Y:S02]  /*3ac0*/  SEL R43, R43, RZ, !P2 ;  /* 0x000000ff2b2b7207 */ /* 0x000fe40005000000 */
[----:B------:R-:W-:Y:S02]  /*3ad0*/  SEL R29, R30, RZ, !P3 ;  /* 0x000000ff1e1d7207 */ /* 0x000fe40005800000 */
[----:B------:R-:W-:Y:S02]  /*3ae0*/  SEL R3, R10, RZ, !P3 ;  /* 0x000000ff0a037207 */ /* 0x000fe40005800000 */
[----:B------:R-:W-:Y:S02]  /*3af0*/  SEL R2, R11, RZ, !P3 ;  /* 0x000000ff0b027207 */ /* 0x000fe40005800000 */
[----:B------:R-:W-:Y:S02]  /*3b00*/  SEL R10, R8, RZ, !P3 ;  /* 0x000000ff080a7207 */ /* 0x000fe40005800000 */
[----:B------:R-:W-:-:S02]  /*3b10*/  SEL R8, R9, RZ, !P3 ;  /* 0x000000ff09087207 */ /* 0x000fc40005800000 */
[----:B------:R-:W-:Y:S01]  /*3b20*/  SEL R11, R88, RZ, !P3 ;  /* 0x000000ff580b7207 */ /* 0x000fe20005800000 */
[----:B------:R-:W-:Y:S01]  /*3b30*/  FADD R3, R3, -R22 ;  /* 0x8000001603037221 */ /* 0x000fe20000000000 */
[----:B------:R-:W-:Y:S01]  /*3b40*/  SEL R9, R87, RZ, !P3 ;  /* 0x000000ff57097207 */ /* 0x000fe20005800000 */
[----:B------:R-:W-:Y:S01]  /*3b50*/  FADD R2, R2, -R23 ;  /* 0x8000001702027221 */ /* 0x000fe20000000000 */
[----:B------:R-:W-:Y:S01]  /*3b60*/  SEL R22, R96, RZ, !P3 ;  /* 0x000000ff60167207 */ /* 0x000fe20005800000 */
[----:B------:R-:W-:Y:S01]  /*3b70*/  FADD R8, R8, -R11 ;  /* 0x8000000b08087221 */ /* 0x000fe20000000000 */
[----:B------:R-:W-:Y:S01]  /*3b80*/  FMUL R3, R28, R3 ;  /* 0x000000031c037220 */ /* 0x000fe20000400000 */
[----:B------:R-:W-:Y:S01]  /*3b90*/  FADD R9, R10, -R9 ;  /* 0x800000090a097221 */ /* 0x000fe20000000000 */
[----:B------:R-:W-:Y:S01]  /*3ba0*/  SEL R23, R95, RZ, !P3 ;  /* 0x000000ff5f177207 */ /* 0x000fe20005800000 */
[----:B------:R-:W-:Y:S01]  /*3bb0*/  FMUL R8, R27, R8 ;  /* 0x000000081b087220 */ /* 0x000fe20000400000 */
[----:B------:R-:W-:Y:S01]  /*3bc0*/  SEL R10, R99, RZ, !P3 ;  /* 0x000000ff630a7207 */ /* 0x000fe20005800000 */
[----:B------:R-:W-:Y:S01]  /*3bd0*/  FMUL R2, R93, R2 ;  /* 0x000000025d027220 */ /* 0x000fe20000400000 */
[----:B------:R-:W-:-:S02]  /*3be0*/  SEL R11, R97, RZ, !P3 ;  /* 0x000000ff610b7207 */ /* 0x000fc40005800000 */
[----:B------:R-:W-:Y:S01]  /*3bf0*/  SEL R28, R31, RZ, !P3 ;  /* 0x000000ff1f1c7207 */ /* 0x000fe20005800000 */
[----:B------:R-:W-:Y:S01]  /*3c00*/  FFMA R22, R22, R3, R29 ;  /* 0x0000000316167223 */ /* 0x000fe2000000001d */
[----:B------:R-:W-:Y:S01]  /*3c10*/  SEL R3, R14, RZ, !P2 ;  /* 0x000000ff0e037207 */ /* 0x000fe20005000000 */
[----:B------:R-:W-:Y:S01]  /*3c20*/  FFMA R23, R23, R8, R10 ;  /* 0x0000000817177223 */ /* 0x000fe2000000000a */
[----:B------:R-:W-:Y:S01]  /*3c30*/  SEL R8, R13, RZ, !P2 ;  /* 0x000000ff0d087207 */ /* 0x000fe20005000000 */
[----:B------:R-:W-:Y:S01]  /*3c40*/  FFMA R11, R11, R2, R28 ;  /* 0x000000020b0b7223 */ /* 0x000fe2000000001c */
[----:B------:R-:W-:Y:S02]  /*3c50*/  SEL R2, R15, RZ, !P2 ;  /* 0x000000ff0f027207 */ /* 0x000fe40005000000 */
[----:B------:R-:W-:Y:S01]  /*3c60*/  SEL R10, R12, RZ, !P2 ;  /* 0x000000ff0c0a7207 */ /* 0x000fe20005000000 */
[----:B------:R-:W-:Y:S01]  /*3c70*/  FMUL R9, R26, R9 ;  /* 0x000000091a097220 */ /* 0x000fe20000400000 */
[----:B------:R-:W-:Y:S01]  /*3c80*/  SEL R12, R94, RZ, !P3 ;  /* 0x000000ff5e0c7207 */ /* 0x000fe20005800000 */
[----:B------:R-:W-:Y:S01]  /*3c90*/  FADD R3, R3, -R80 ;  /* 0x8000005003037221 */ /* 0x000fe20000000000 */
[----:B------:R-:W-:Y:S01]  /*3ca0*/  SEL R15, R98, RZ, !P3 ;  /* 0x000000ff620f7207 */ /* 0x000fe20005800000 */
[----:B------:R-:W-:Y:S01]  /*3cb0*/  FADD R8, R8, -R77 ;  /* 0x8000004d08087221 */ /* 0x000fe20000000000 */
[----:B------:R-:W-:Y:S01]  /*3cc0*/  SEL R13, R76, RZ, !P2 ;  /* 0x000000ff4c0d7207 */ /* 0x000fe20005000000 */
[----:B------:R-:W-:Y:S01]  /*3cd0*/  FMUL R3, R42, R3 ;  /* 0x000000032a037220 */ /* 0x000fe20000400000 */
[----:B------:R-:W-:Y:S01]  /*3ce0*/  SEL R14, R74, RZ, !P2 ;  /* 0x000000ff4a0e7207 */ /* 0x000fe20005000000 */
[----:B------:R-:W-:Y:S01]  /*3cf0*/  FFMA R12, R12, R9, R15 ;  /* 0x000000090c0c7223 */ /* 0x000fe2000000000f */
[----:B------:R-:W-:Y:S01]  /*3d00*/  SEL R15, R75, RZ, !P2 ;  /* 0x000000ff4b0f7207 */ /* 0x000fe20005000000 */
[----:B------:R-:W-:Y:S01]  /*3d10*/  FMUL R8, R25, R8 ;  /* 0x0000000819087220 */ /* 0x000fe20000400000 */
[----:B------:R-:W-:Y:S01]  /*3d20*/  FADD R9, R10, -R13 ;  /* 0x8000000d0a097221 */ /* 0x000fe20000000000 */
[----:B------:R-:W-:Y:S01]  /*3d30*/  FFMA R14, R14, R3, R81 ;  /* 0x000000030e0e7223 */ /* 0x000fe20000000051 */
[----:B------:R-:W-:Y:S01]  /*3d40*/  SEL R3, R16, RZ, !P0 ;  /* 0x000000ff10037207 */ /* 0x000fe20004000000 */
[----:B------:R-:W-:Y:S01]  /*3d50*/  FFMA R15, R15, R8, R78 ;  /* 0x000000080f0f7223 */ /* 0x000fe2000000004e */
[----:B------:R-:W-:Y:S01]  /*3d60*/  SEL R16, R70, RZ, !P2 ;  /* 0x000000ff46107207 */ /* 0x000fe20005000000 */
[----:B------:R-:W-:Y:S01]  /*3d70*/  FMUL R9, R24, R9 ;  /* 0x0000000918097220 */ /* 0x000fe20000400000 */
[----:B------:R-:W-:Y:S01]  /*3d80*/  SEL R8, R63, RZ, !P0 ;  /* 0x000000ff3f087207 */ /* 0x000fe20004000000 */
[----:B------:R-:W-:-:S02]  /*3d90*/  FADD R2, R2, -R79 ;  /* 0x8000004f02027221 */ /* 0x000fc40000000000 */
[----:B------:R-:W-:Y:S02]  /*3da0*/  FFMA R16, R16, R9, R43 ;  /* 0x0000000910107223 */ /* 0x000fe4000000002b */
[----:B------:R-:W-:Y:S01]  /*3db0*/  FADD R9, R3, -R8 ;  /* 0x8000000803097221 */ /* 0x000fe20000000000 */
[----:B------:R-:W-:Y:S01]  /*3dc0*/  SHF.R.U32.HI R8, RZ, 0x3, R20 ;  /* 0x00000003ff087819 */ /* 0x000fe20000011614 */
[----:B------:R-:W-:Y:S01]  /*3dd0*/  FMUL R2, R53, R2 ;  /* 0x0000000235027220 */ /* 0x000fe20000400000 */
[----:B------:R-:W-:Y:S01]  /*3de0*/  SEL R13, R73, RZ, !P2 ;  /* 0x000000ff490d7207 */ /* 0x000fe20005000000 */
[----:B------:R-:W-:Y:S01]  /*3df0*/  FMUL R44, R44, R9 ;  /* 0x000000092c2c7220 */ /* 0x000fe20000400000 */
[----:B------:R-:W-:Y:S02]  /*3e00*/  SEL R10, R83, RZ, !P2 ;  /* 0x000000ff530a7207 */ /* 0x000fe40005000000 */
[----:B------:R-:W-:Y:S02]  /*3e10*/  FSETP.GEU.AND P6, PT, R12, RZ, PT ;  /* 0x000000ff0c00720b */ /* 0x000fe40003fce000 */
[----:B------:R-:W-:Y:S01]  /*3e20*/  LOP3.LUT R9, R8, 0x1, RZ, 0xc0, !PT ;  /* 0x0000000108097812 */ /* 0x000fe200078ec0ff */
[----:B------:R-:W-:Y:S01]  /*3e30*/  FFMA R13, R13, R2, R10 ;  /* 0x000000020d0d7223 */ /* 0x000fe2000000000a */
[----:B------:R-:W-:-:S02]  /*3e40*/  FSEL R8, R12, RZ, P6 ;  /* 0x000000ff0c087208 */ /* 0x000fc40003000000 */
[----:B------:R-:W-:Y:S02]  /*3e50*/  ISETP.NE.U32.AND P6, PT, R9, 0x1, PT ;  /* 0x000000010900780c */ /* 0x000fe40003fc5070 */
[----:B------:R-:W-:Y:S02]  /*3e60*/  SEL R2, R19, RZ, !P0 ;  /* 0x000000ff13027207 */ /* 0x000fe40004000000 */
[----:B------:R-:W-:Y:S02]  /*3e70*/  SEL R10, R18, RZ, !P0 ;  /* 0x000000ff120a7207 */ /* 0x000fe40004000000 */
[----:B------:R-:W-:Y:S02]  /*3e80*/  SEL R19, R66, RZ, !P0 ;  /* 0x000000ff42137207 */ /* 0x000fe40004000000 */
[----:B------:R-:W-:Y:S02]  /*3e90*/  SHF.R.U32.HI R9, RZ, 0x2, R20 ;  /* 0x00000002ff097819 */ /* 0x000fe40000011614 */
[----:B------:R-:W-:-:S02]  /*3ea0*/  FSEL R50, R50, RZ, P6 ;  /* 0x000000ff32327208 */ /* 0x000fc40003000000 */
[----:B------:R-:W-:Y:S01]  /*3eb0*/  FSETP.GEU.AND P6, PT, R23, RZ, PT ;  /* 0x000000ff1700720b */ /* 0x000fe20003fce000 */
[----:B------:R-:W-:Y:S01]  /*3ec0*/  FADD R10, R10, -R19 ;  /* 0x800000130a0a7221 */ /* 0x000fe20000000000 */
[----:B------:R-:W-:Y:S02]  /*3ed0*/  LOP3.LUT R12, R9, 0x1, RZ, 0xc0, !PT ;  /* 0x00000001090c7812 */ /* 0x000fe400078ec0ff */
[----:B------:R-:W-:Y:S01]  /*3ee0*/  FSEL R9, R23, RZ, P6 ;  /* 0x000000ff17097208 */ /* 0x000fe20003000000 */
[----:B------:R-:W-:Y:S01]  /*3ef0*/  FMUL R57, R57, R10 ;  /* 0x0000000a39397220 */ /* 0x000fe20000400000 */
[----:B------:R-:W-:Y:S02]  /*3f00*/  ISETP.NE.U32.AND P6, PT, R12, 0x1, PT ;  /* 0x000000010c00780c */ /* 0x000fe40003fc5070 */
[----:B------:R-:W-:Y:S02]  /*3f10*/  SEL R25, R62, RZ, !P0 ;  /* 0x000000ff3e197207 */ /* 0x000fe40004000000 */
[----:B------:R-:W-:-:S02]  /*3f20*/  SHF.R.U32.HI R10, RZ, 0x1, R20 ;  /* 0x00000001ff0a7819 */ /* 0x000fc40000011614 */
[----:B------:R-:W-:Y:S02]  /*3f30*/  SEL R17, R17, RZ, !P0 ;  /* 0x000000ff11117207 */ /* 0x000fe40004000000 */
[----:B------:R-:W-:Y:S02]  /*3f40*/  SEL R18, R65, RZ, !P0 ;  /* 0x000000ff41127207 */ /* 0x000fe40004000000 */
[----:B------:R-:W-:Y:S01]  /*3f50*/  FSEL R49, R49, RZ, P6 ;  /* 0x000000ff31317208 */ /* 0x000fe20003000000 */
[----:B------:R-:W-:Y:S01]  /*3f60*/  FADD R2, R2, -R25 ;  /* 0x8000001902027221 */ /* 0x000fe20000000000 */
[----:B------:R-:W-:Y:S02]  /*3f70*/  FSETP.GEU.AND P6, PT, R22, RZ, PT ;  /* 0x000000ff1600720b */ /* 0x000fe40003fce000 */
[----:B------:R-:W-:Y:S01]  /*3f80*/  LOP3.LUT R12, R10, 0x1, RZ, 0xc0, !PT ;  /* 0x000000010a0c7812 */ /* 0x000fe200078ec0ff */
[----:B------:R-:W-:Y:S01]  /*3f90*/  FADD R3, R17, -R18 ;  /* 0x8000001211037221 */ /* 0x000fe20000000000 */
[----:B------:R-:W-:Y:S01]  /*3fa0*/  SEL R61, R61, RZ, !P0 ;  /* 0x000000ff3d3d7207 */ /* 0x000fe20004000000 */
[----:B------:R-:W-:Y:S01]  /*3fb0*/  FMUL R2, R21, R2 ;  /* 0x0000000215027220 */ /* 0x000fe20000400000 */
[----:B------:R-:W-:-:S02]  /*3fc0*/  SEL R18, R69, RZ, !P0 ;  /* 0x000000ff45127207 */ /* 0x000fc40004000000 */
[----:B------:R-:W-:Y:S02]  /*3fd0*/  FSEL R10, R22, RZ, P6 ;  /* 0x000000ff160a7208 */ /* 0x000fe40003000000 */
[----:B------:R-:W-:Y:S02]  /*3fe0*/  SEL R17, R56, RZ, !P0 ;  /* 0x000000ff38117207 */ /* 0x000fe40004000000 */
[----:B------:R-:W-:Y:S02]  /*3ff0*/  SEL R64, R64, RZ, !P0 ;  /* 0x000000ff40407207 */ /* 0x000fe40004000000 */
[----:B------:R-:W-:Y:S01]  /*4000*/  ISETP.NE.U32.AND P6, PT, R12, 0x1, PT ;  /* 0x000000010c00780c */ /* 0x000fe20003fc5070 */
[----:B------:R-:W-:Y:S01]  /*4010*/  FFMA R2, R61, R2, R18 ;  /* 0x000000023d027223 */ /* 0x000fe20000000012 */
[----:B------:R-:W-:Y:S01]  /*4020*/  SEL R18, R59, RZ, !P0 ;  /* 0x000000ff3b127207 */ /* 0x000fe20004000000 */
[----:B------:R-:W-:Y:S01]  /*4030*/  FFMA R44, R17, R44, R64 ;  /* 0x0000002c112c7223 */ /* 0x000fe20000000040 */
[----:B------:R-:W-:Y:S01]  /*4040*/  FSEL R32, R32, RZ, P6 ;  /* 0x000000ff20207208 */ /* 0x000fe20003000000 */
[----:B------:R-:W-:Y:S01]  /*4050*/  FMUL R3, R58, R3 ;  /* 0x000000033a037220 */ /* 0x000fe20000400000 */
[----:B------:R-:W-:-:S02]  /*4060*/  SEL R60, R60, RZ, !P0 ;  /* 0x000000ff3c3c7207 */ /* 0x000fc40004000000 */
[----:B------:R-:W-:Y:S02]  /*4070*/  SEL R19, R68, RZ, !P0 ;  /* 0x000000ff44137207 */ /* 0x000fe40004000000 */
[----:B------:R-:W-:Y:S02]  /*4080*/  SEL R67, R67, RZ, !P0 ;  /* 0x000000ff43437207 */ /* 0x000fe40004000000 */
[C---:B------:R-:W-:Y:S01]  /*4090*/  FSETP.GEU.AND P6, PT, R11.reuse, RZ, PT ;  /* 0x000000ff0b00720b */ /* 0x040fe20003fce000 */
[----:B------:R-:W-:Y:S02]  /*40a0*/  FFMA R57, R60, R57, R19 ;  /* 0x000000393c397223 */ /* 0x000fe40000000013 */
[----:B------:R-:W-:Y:S01]  /*40b0*/  FFMA R3, R18, R3, R67 ;  /* 0x0000000312037223 */ /* 0x000fe20000000043 */
[----:B------:R-:W-:Y:S02]  /*40c0*/  FSEL R11, R11, RZ, P6 ;  /* 0x000000ff0b0b7208 */ /* 0x000fe40003000000 */
[----:B------:R-:W-:-:S02]  /*40d0*/  FSETP.GEU.AND P6, PT, R44, RZ, PT ;  /* 0x000000ff2c00720b */ /* 0x000fc40003fce000 */
[----:B------:R-:W-:Y:S02]  /*40e0*/  SHF.R.U32.HI R12, RZ, 0xf, R20 ;  /* 0x0000000fff0c7819 */ /* 0x000fe40000011614 */
[----:B------:R-:W-:Y:S02]  /*40f0*/  @P3 FSEL R8, R50, RZ, P5 ;  /* 0x000000ff32083208 */ /* 0x000fe40002800000 */
[----:B------:R-:W-:Y:S02]  /*4100*/  @P3 FSEL R9, R49, RZ, P5 ;  /* 0x000000ff31093208 */ /* 0x000fe40002800000 */
[----:B------:R-:W-:Y:S02]  /*4110*/  @P3 FSEL R10, R32, RZ, P5 ;  /* 0x000000ff200a3208 */ /* 0x000fe40002800000 */
[----:B------:R-:W-:Y:S02]  /*4120*/  @P3 FSEL R11, R51, RZ, P5 ;  /* 0x000000ff330b3208 */ /* 0x000fe40002800000 */
[----:B------:R-:W-:-:S02]  /*4130*/  @!P0 FSEL R4, R44, RZ, P6 ;  /* 0x000000ff2c048208 */ /* 0x000fc40003000000 */
[----:B------:R-:W-:Y:S02]  /*4140*/  FSETP.GEU.AND P5, PT, R3, RZ, PT ;  /* 0x000000ff0300720b */ /* 0x000fe40003fae000 */
[----:B------:R-:W-:Y:S02]  /*4150*/  FSETP.GEU.AND P6, PT, R57, RZ, PT ;  /* 0x000000ff3900720b */ /* 0x000fe40003fce000 */
[----:B------:R-:W-:Y:S02]  /*4160*/  LOP3.LUT R12, R12, 0x1, RZ, 0xc0, !PT ;  /* 0x000000010c0c7812 */ /* 0x000fe400078ec0ff */
[----:B------:R-:W-:Y:S02]  /*4170*/  @!P0 FSEL R5, R3, RZ, P5 ;  /* 0x000000ff03058208 */ /* 0x000fe40002800000 */
[----:B------:R-:W-:Y:S02]  /*4180*/  @!P0 FSEL R6, R57, RZ, P6 ;  /* 0x000000ff39068208 */ /* 0x000fe40003000000 */
[----:B------:R-:W-:-:S02]  /*4190*/  ISETP.NE.U32.AND P3, PT, R12, 0x1, PT ;  /* 0x000000010c00780c */ /* 0x000fc40003f65070 */
[----:B------:R-:W-:Y:S02]  /*41a0*/  FSETP.GEU.AND P5, PT, R2, RZ, PT ;  /* 0x000000ff0200720b */ /* 0x000fe40003fae000 */
[----:B------:R-:W-:Y:S02]  /*41b0*/  FSETP.GEU.AND P6, PT, R16, RZ, PT ;  /* 0x000000ff1000720b */ /* 0x000fe40003fce000 */
[----:B------:R-:W-:Y:S02]  /*41c0*/  SHF.R.U32.HI R12, RZ, 0xe, R20 ;  /* 0x0000000eff0c7819 */ /* 0x000fe40000011614 */
[----:B------:R-:W-:Y:S02]  /*41d0*/  @!P0 FSEL R7, R2, RZ, P5 ;  /* 0x000000ff02078208 */ /* 0x000fe40002800000 */
[----:B------:R-:W-:Y:S01]  /*41e0*/  @!P2 FSEL R8, R16, RZ, P6 ;  /* 0x000000ff1008a208 */ /* 0x000fe20003000000 */
[----:B------:R-:W0:Y:S01]  /*41f0*/  LDC.64 R2, c[0x0][0x2b0] ;  /* 0x0000ac00ff027b82 */ /* 0x000e220000000a00 */
[----:B------:R-:W-:-:S02]  /*4200*/  LOP3.LUT R12, R12, 0x1, RZ, 0xc0, !PT ;  /* 0x000000010c0c7812 */ /* 0x000fc400078ec0ff */
[C---:B------:R-:W-:Y:S02]  /*4210*/  FSETP.GEU.AND P5, PT, R15.reuse, RZ, PT ;  /* 0x000000ff0f00720b */ /* 0x040fe40003fae000 */
[----:B------:R-:W-:Y:S02]  /*4220*/  FSETP.GEU.AND P6, PT, R14, RZ, PT ;  /* 0x000000ff0e00720b */ /* 0x000fe40003fce000 */
[----:B------:R-:W-:Y:S02]  /*4230*/  ISETP.NE.U32.AND P0, PT, R12, 0x1, PT ;  /* 0x000000010c00780c */ /* 0x000fe40003f05070 */
[----:B------:R-:W-:Y:S02]  /*4240*/  @!P2 FSEL R9, R15, RZ, P5 ;  /* 0x000000ff0f09a208 */ /* 0x000fe40002800000 */
[----:B------:R-:W-:Y:S02]  /*4250*/  @!P2 FSEL R10, R14, RZ, P6 ;  /* 0x000000ff0e0aa208 */ /* 0x000fe40003000000 */
[----:B------:R-:W-:-:S02]  /*4260*/  SHF.R.U32.HI R12, RZ, 0xd, R20 ;  /* 0x0000000dff0c7819 */ /* 0x000fc40000011614 */
[--C-:B------:R-:W-:Y:S02]  /*4270*/  SHF.R.U32.HI R15, RZ, 0x8, R20.reuse ;  /* 0x00000008ff0f7819 */ /* 0x100fe40000011614 */
[----:B------:R-:W-:Y:S02]  /*4280*/  FSETP.GEU.AND P6, PT, R13, RZ, PT ;  /* 0x000000ff0d00720b */ /* 0x000fe40003fce000 */
[----:B------:R-:W-:Y:S02]  /*4290*/  LOP3.LUT R12, R12, 0x1, RZ, 0xc0, !PT ;  /* 0x000000010c0c7812 */ /* 0x000fe400078ec0ff */
[----:B------:R-:W-:Y:S02]  /*42a0*/  LOP3.LUT R15, R15, 0x1, RZ, 0xc0, !PT ;  /* 0x000000010f0f7812 */ /* 0x000fe400078ec0ff */
[----:B------:R-:W-:Y:S02]  /*42b0*/  @!P2 FSEL R11, R13, RZ, P6 ;  /* 0x000000ff0d0ba208 */ /* 0x000fe40003000000 */
[----:B------:R-:W-:-:S02]  /*42c0*/  SHF.R.U32.HI R14, RZ, 0x9, R20 ;  /* 0x00000009ff0e7819 */ /* 0x000fc40000011614 */
[--C-:B------:R-:W-:Y:S02]  /*42d0*/  SHF.R.U32.HI R13, RZ, 0xa, R20.reuse ;  /* 0x0000000aff0d7819 */ /* 0x100fe40000011614 */
[----:B------:R-:W-:Y:S02]  /*42e0*/  ISETP.NE.U32.AND P5, PT, R12, 0x1, PT ;  /* 0x000000010c00780c */ /* 0x000fe40003fa5070 */
[----:B------:R-:W-:Y:S02]  /*42f0*/  ISETP.NE.U32.AND P2, PT, R15, 0x1, PT ;  /* 0x000000010f00780c */ /* 0x000fe40003f45070 */
[----:B------:R-:W-:Y:S02]  /*4300*/  LOP3.LUT R14, R14, 0x1, RZ, 0xc0, !PT ;  /* 0x000000010e0e7812 */ /* 0x000fe400078ec0ff */
[----:B------:R-:W-:Y:S02]  /*4310*/  SHF.R.U32.HI R12, RZ, 0xb, R20 ;  /* 0x0000000bff0c7819 */ /* 0x000fe40000011614 */
[----:B------:R-:W-:-:S02]  /*4320*/  LOP3.LUT R13, R13, 0x1, RZ, 0xc0, !PT ;  /* 0x000000010d0d7812 */ /* 0x000fc400078ec0ff */
[----:B------:R-:W-:Y:S02]  /*4330*/  SHF.R.U32.HI R20, RZ, 0xc, R20 ;  /* 0x0000000cff147819 */ /* 0x000fe40000011614 */
[----:B------:R-:W-:Y:S02]  /*4340*/  @!P4 FSEL R4, R34, RZ, P2 ;  /* 0x000000ff2204c208 */ /* 0x000fe40001000000 */
[----:B------:R-:W-:Y:S02]  /*4350*/  ISETP.NE.U32.AND P6, PT, R14, 0x1, PT ;  /* 0x000000010e00780c */ /* 0x000fe40003fc5070 */
[----:B------:R-:W-:Y:S02]  /*4360*/  ISETP.NE.U32.AND P2, PT, R13, 0x1, PT ;  /* 0x000000010d00780c */ /* 0x000fe40003f45070 */
[----:B------:R-:W-:Y:S02]  /*4370*/  LOP3.LUT R12, R12, 0x1, RZ, 0xc0, !PT ;  /* 0x000000010c0c7812 */ /* 0x000fe400078ec0ff */
[----:B------:R-:W-:-:S02]  /*4380*/  LOP3.LUT R20, R20, 0x1, RZ, 0xc0, !PT ;  /* 0x0000000114147812 */ /* 0x000fc400078ec0ff */
[----:B------:R-:W-:Y:S02]  /*4390*/  @!P4 FSEL R5, R33, RZ, P6 ;  /* 0x000000ff2105c208 */ /* 0x000fe40003000000 */
[----:B------:R-:W-:Y:S02]  /*43a0*/  @!P4 FSEL R6, R37, RZ, P2 ;  /* 0x000000ff2506c208 */ /* 0x000fe40001000000 */
[----:B------:R-:W-:Y:S02]  /*43b0*/  ISETP.NE.U32.AND P6, PT, R12, 0x1, PT ;  /* 0x000000010c00780c */ /* 0x000fe40003fc5070 */
[----:B------:R-:W-:Y:S01]  /*43c0*/  ISETP.NE.U32.AND P2, PT, R20, 0x1, PT ;  /* 0x000000011400780c */ /* 0x000fe20003f45070 */
[----:B0-----:R-:W-:Y:S01]  /*43d0*/  IMAD.WIDE R2, R0, 0x4, R2 ;  /* 0x0000000400027825 */ /* 0x001fe200078e0202 */
[----:B------:R-:W-:Y:S02]  /*43e0*/  @!P1 FSEL R11, R46, RZ, P3 ;  /* 0x000000ff2e0b9208 */ /* 0x000fe40001800000 */
[----:B------:R-:W-:-:S02]  /*43f0*/  @!P4 FSEL R7, R36, RZ, P6 ;  /* 0x000000ff2407c208 */ /* 0x000fc40003000000 */
[----:B------:R-:W-:Y:S02]  /*4400*/  @!P1 FSEL R8, R35, RZ, P2 ;  /* 0x000000ff23089208 */ /* 0x000fe40001000000 */
[----:B------:R-:W-:Y:S02]  /*4410*/  @!P1 FSEL R9, R48, RZ, P5 ;  /* 0x000000ff30099208 */ /* 0x000fe40002800000 */
[----:B------:R-:W-:Y:S01]  /*4420*/  @!P1 FSEL R10, R47, RZ, P0 ;  /* 0x000000ff2f0a9208 */ /* 0x000fe20000000000 */
[----:B------:R-:W-:Y:S04]  /*4430*/  STG.E.128 desc[UR4][R2.64], R4 ;  /* 0x0000000402007986 */ /* 0x000fe8000c101d04 */
[----:B------:R-:W-:Y:S01]  /*4440*/  STG.E.128 desc[UR4][R2.64+0x800], R8 ;  /* 0x0008000802007986 */ /* 0x000fe2000c101d04 */
[----:B------:R-:W-:Y:S05]  /*4450*/  EXIT ;  /* 0x000000000000794d */ /* 0x000fea0003800000 */
.L_x_0:
[----:B------:R-:W-:-:S00]  /*4460*/  BRA `(.L_x_0) ;  /* 0xfffffffc00fc7947 */ /* 0x000fc0000383ffff */
[----:B------:R-:W-:-:S00]  /*4470*/  NOP ;  /* 0x0000000000007918 */ /* 0x000fc00000000000 */
        /* <DEDUP_REMOVED lines=8> */
.L_x_1:


//--------------------- .nv.global.init           --------------------------
	.section	.nv.global.init,"aw",@progbits
.nv.global.init:
	.type		_$_str,@object
	.size		_$_str,(_$_str_$_2 - _$_str)
_$_str:
        /*0000*/ 	.byte	0x5f, 0x5f, 0x43, 0x55, 0x44, 0x41, 0x5f, 0x46, 0x54, 0x5a, 0x00
	.type		_$_str_$_2,@object
	.size		_$_str_$_2,(.L_1 - _$_str_$_2)
_$_str_$_2:
        /*000b*/ 	.byte	0x5f, 0x5f, 0x43, 0x55, 0x44, 0x41, 0x5f, 0x50, 0x52, 0x45, 0x43, 0x5f, 0x53, 0x51, 0x52, 0x54
        /*001b*/ 	.byte	0x00
.L_1:


//--------------------- .nv.constant0.triton_poi_fused_cat_9 --------------------------
	.section	.nv.constant0.triton_poi_fused_cat_9,"a",@progbits
	.sectionflags	@""
	.align	4
.nv.constant0.triton_poi_fused_cat_9:
	.zero		700
